//
// Generated by NVIDIA NVVM Compiler
//
// Compiler Build ID: CL-36424714
// Cuda compilation tools, release 13.0, V13.0.88
// Based on NVVM 20.0.0
//

.version 9.0
.target sm_100
.address_size 64

	// .globl	_Z12rotateVectorfffPfS_i
.global .align 4 .b8 __cudart_i2opi_f[24] = {65, 144, 67, 60, 153, 149, 98, 219, 192, 221, 52, 245, 209, 87, 39, 252, 41, 21, 68, 78, 110, 131, 249, 162};

.visible .entry _Z12rotateVectorfffPfS_i(
	.param .f32 _Z12rotateVectorfffPfS_i_param_0,
	.param .f32 _Z12rotateVectorfffPfS_i_param_1,
	.param .f32 _Z12rotateVectorfffPfS_i_param_2,
	.param .u64 .ptr .align 1 _Z12rotateVectorfffPfS_i_param_3,
	.param .u64 .ptr .align 1 _Z12rotateVectorfffPfS_i_param_4,
	.param .u32 _Z12rotateVectorfffPfS_i_param_5
)
{
	.local .align 4 .b8 	__local_depot0[28];
	.reg .b64 	%SP;
	.reg .b64 	%SPL;
	.reg .pred 	%p<50>;
	.reg .b32 	%r<241>;
	.reg .b32 	%f<181>;
	.reg .b64 	%rd<118>;
	.reg .b64 	%fd<22>;

	mov.u64 	%SPL, __local_depot0;
	ld.param.f32 	%f33, [_Z12rotateVectorfffPfS_i_param_0];
	ld.param.f32 	%f34, [_Z12rotateVectorfffPfS_i_param_1];
	ld.param.f32 	%f35, [_Z12rotateVectorfffPfS_i_param_2];
	ld.param.u64 	%rd44, [_Z12rotateVectorfffPfS_i_param_3];
	ld.param.u64 	%rd45, [_Z12rotateVectorfffPfS_i_param_4];
	ld.param.u32 	%r83, [_Z12rotateVectorfffPfS_i_param_5];
	add.u64 	%rd1, %SPL, 0;
	mov.u32 	%r84, %ctaid.x;
	mov.u32 	%r85, %ntid.x;
	mov.u32 	%r86, %tid.x;
	mad.lo.s32 	%r1, %r84, %r85, %r86;
	setp.ge.s32 	%p1, %r1, %r83;
	@%p1 bra 	$L__BB0_50;
	cvt.f64.f32 	%fd1, %f33;
	mul.f64 	%fd2, %fd1, 0d400921FB54442D18;
	div.rn.f64 	%fd3, %fd2, 0d4066800000000000;
	cvt.rn.f32.f64 	%f1, %fd3;
	cvt.f64.f32 	%fd4, %f34;
	mul.f64 	%fd5, %fd4, 0d400921FB54442D18;
	div.rn.f64 	%fd6, %fd5, 0d4066800000000000;
	cvt.rn.f32.f64 	%f2, %fd6;
	cvt.f64.f32 	%fd7, %f35;
	mul.f64 	%fd8, %fd7, 0d400921FB54442D18;
	div.rn.f64 	%fd9, %fd8, 0d4066800000000000;
	cvt.rn.f32.f64 	%f3, %fd9;
	mul.f32 	%f36, %f1, 0f3F22F983;
	cvt.rni.s32.f32 	%r224, %f36;
	cvt.rn.f32.s32 	%f37, %r224;
	fma.rn.f32 	%f38, %f37, 0fBFC90FDA, %f1;
	fma.rn.f32 	%f39, %f37, 0fB3A22168, %f38;
	fma.rn.f32 	%f176, %f37, 0fA7C234C5, %f39;
	abs.f32 	%f5, %f1;
	setp.ltu.f32 	%p2, %f5, 0f47CE4780;
	mov.u32 	%r220, %r224;
	mov.f32 	%f175, %f176;
	@%p2 bra 	$L__BB0_9;
	setp.neu.f32 	%p3, %f5, 0f7F800000;
	@%p3 bra 	$L__BB0_4;
	mov.f32 	%f42, 0f00000000;
	mul.rn.f32 	%f175, %f1, %f42;
	mov.b32 	%r220, 0;
	bra.uni 	$L__BB0_9;
$L__BB0_4:
	mov.b32 	%r3, %f1;
	shl.b32 	%r88, %r3, 8;
	or.b32  	%r4, %r88, -2147483648;
	mov.b64 	%rd102, 0;
	mov.b32 	%r217, 0;
	mov.u64 	%rd100, __cudart_i2opi_f;
	mov.u64 	%rd101, %rd1;
$L__BB0_5:
	.pragma "nounroll";
	ld.global.nc.u32 	%r89, [%rd100];
	mad.wide.u32 	%rd49, %r89, %r4, %rd102;
	shr.u64 	%rd102, %rd49, 32;
	st.local.u32 	[%rd101], %rd49;
	add.s32 	%r217, %r217, 1;
	add.s64 	%rd101, %rd101, 4;
	add.s64 	%rd100, %rd100, 4;
	setp.ne.s32 	%p4, %r217, 6;
	@%p4 bra 	$L__BB0_5;
	shr.u32 	%r90, %r3, 23;
	st.local.u32 	[%rd1+24], %rd102;
	and.b32  	%r7, %r90, 31;
	and.b32  	%r91, %r90, 224;
	add.s32 	%r92, %r91, -128;
	shr.u32 	%r93, %r92, 5;
	mul.wide.u32 	%rd50, %r93, 4;
	sub.s64 	%rd8, %rd1, %rd50;
	ld.local.u32 	%r218, [%rd8+24];
	ld.local.u32 	%r219, [%rd8+20];
	setp.eq.s32 	%p5, %r7, 0;
	@%p5 bra 	$L__BB0_8;
	shf.l.wrap.b32 	%r218, %r219, %r218, %r7;
	ld.local.u32 	%r94, [%rd8+16];
	shf.l.wrap.b32 	%r219, %r94, %r219, %r7;
$L__BB0_8:
	shr.u32 	%r95, %r218, 30;
	shf.l.wrap.b32 	%r96, %r219, %r218, 2;
	shl.b32 	%r97, %r219, 2;
	shr.u32 	%r98, %r96, 31;
	add.s32 	%r99, %r98, %r95;
	neg.s32 	%r100, %r99;
	setp.lt.s32 	%p6, %r3, 0;
	selp.b32 	%r220, %r100, %r99, %p6;
	xor.b32  	%r101, %r96, %r3;
	shr.s32 	%r102, %r96, 31;
	xor.b32  	%r103, %r102, %r96;
	xor.b32  	%r104, %r102, %r97;
	cvt.u64.u32 	%rd51, %r103;
	shl.b64 	%rd52, %rd51, 32;
	cvt.u64.u32 	%rd53, %r104;
	or.b64  	%rd54, %rd52, %rd53;
	cvt.rn.f64.s64 	%fd10, %rd54;
	mul.f64 	%fd11, %fd10, 0d3BF921FB54442D19;
	cvt.rn.f32.f64 	%f40, %fd11;
	neg.f32 	%f41, %f40;
	setp.lt.s32 	%p7, %r101, 0;
	selp.f32 	%f175, %f41, %f40, %p7;
$L__BB0_9:
	setp.ltu.f32 	%p8, %f5, 0f47CE4780;
	mul.rn.f32 	%f43, %f175, %f175;
	and.b32  	%r106, %r220, 1;
	setp.eq.b32 	%p9, %r106, 1;
	selp.f32 	%f44, 0f3F800000, %f175, %p9;
	fma.rn.f32 	%f45, %f43, %f44, 0f00000000;
	fma.rn.f32 	%f46, %f43, 0f37CBAC00, 0fBAB607ED;
	selp.f32 	%f47, %f46, 0fB94D4153, %p9;
	selp.f32 	%f48, 0f3D2AAABB, 0f3C0885E4, %p9;
	fma.rn.f32 	%f49, %f47, %f43, %f48;
	selp.f32 	%f50, 0fBEFFFFFF, 0fBE2AAAA8, %p9;
	fma.rn.f32 	%f51, %f49, %f43, %f50;
	fma.rn.f32 	%f52, %f51, %f45, %f44;
	and.b32  	%r107, %r220, 2;
	setp.eq.s32 	%p10, %r107, 0;
	mov.f32 	%f53, 0f00000000;
	sub.f32 	%f54, %f53, %f52;
	selp.f32 	%f9, %f52, %f54, %p10;
	@%p8 bra 	$L__BB0_17;
	setp.neu.f32 	%p11, %f5, 0f7F800000;
	@%p11 bra 	$L__BB0_12;
	mov.f32 	%f57, 0f00000000;
	mul.rn.f32 	%f176, %f1, %f57;
	mov.b32 	%r224, 0;
	bra.uni 	$L__BB0_17;
$L__BB0_12:
	mov.b32 	%r16, %f1;
	shl.b32 	%r109, %r16, 8;
	or.b32  	%r17, %r109, -2147483648;
	mov.b64 	%rd105, 0;
	mov.b32 	%r221, 0;
	mov.u64 	%rd103, __cudart_i2opi_f;
	mov.u64 	%rd104, %rd1;
$L__BB0_13:
	.pragma "nounroll";
	ld.global.nc.u32 	%r110, [%rd103];
	mad.wide.u32 	%rd57, %r110, %r17, %rd105;
	shr.u64 	%rd105, %rd57, 32;
	st.local.u32 	[%rd104], %rd57;
	add.s32 	%r221, %r221, 1;
	add.s64 	%rd104, %rd104, 4;
	add.s64 	%rd103, %rd103, 4;
	setp.ne.s32 	%p12, %r221, 6;
	@%p12 bra 	$L__BB0_13;
	shr.u32 	%r111, %r16, 23;
	st.local.u32 	[%rd1+24], %rd105;
	and.b32  	%r20, %r111, 31;
	and.b32  	%r112, %r111, 224;
	add.s32 	%r113, %r112, -128;
	shr.u32 	%r114, %r113, 5;
	mul.wide.u32 	%rd58, %r114, 4;
	sub.s64 	%rd15, %rd1, %rd58;
	ld.local.u32 	%r222, [%rd15+24];
	ld.local.u32 	%r223, [%rd15+20];
	setp.eq.s32 	%p13, %r20, 0;
	@%p13 bra 	$L__BB0_16;
	shf.l.wrap.b32 	%r222, %r223, %r222, %r20;
	ld.local.u32 	%r115, [%rd15+16];
	shf.l.wrap.b32 	%r223, %r115, %r223, %r20;
$L__BB0_16:
	shr.u32 	%r116, %r222, 30;
	shf.l.wrap.b32 	%r117, %r223, %r222, 2;
	shl.b32 	%r118, %r223, 2;
	shr.u32 	%r119, %r117, 31;
	add.s32 	%r120, %r119, %r116;
	neg.s32 	%r121, %r120;
	setp.lt.s32 	%p14, %r16, 0;
	selp.b32 	%r224, %r121, %r120, %p14;
	xor.b32  	%r122, %r117, %r16;
	shr.s32 	%r123, %r117, 31;
	xor.b32  	%r124, %r123, %r117;
	xor.b32  	%r125, %r123, %r118;
	cvt.u64.u32 	%rd59, %r124;
	shl.b64 	%rd60, %rd59, 32;
	cvt.u64.u32 	%rd61, %r125;
	or.b64  	%rd62, %rd60, %rd61;
	cvt.rn.f64.s64 	%fd12, %rd62;
	mul.f64 	%fd13, %fd12, 0d3BF921FB54442D19;
	cvt.rn.f32.f64 	%f55, %fd13;
	neg.f32 	%f56, %f55;
	setp.lt.s32 	%p15, %r122, 0;
	selp.f32 	%f176, %f56, %f55, %p15;
$L__BB0_17:
	add.s32 	%r127, %r224, 1;
	mul.rn.f32 	%f58, %f176, %f176;
	and.b32  	%r128, %r224, 1;
	setp.eq.b32 	%p16, %r128, 1;
	selp.f32 	%f59, %f176, 0f3F800000, %p16;
	fma.rn.f32 	%f60, %f58, %f59, 0f00000000;
	fma.rn.f32 	%f61, %f58, 0f37CBAC00, 0fBAB607ED;
	selp.f32 	%f62, 0fB94D4153, %f61, %p16;
	selp.f32 	%f63, 0f3C0885E4, 0f3D2AAABB, %p16;
	fma.rn.f32 	%f64, %f62, %f58, %f63;
	selp.f32 	%f65, 0fBE2AAAA8, 0fBEFFFFFF, %p16;
	fma.rn.f32 	%f66, %f64, %f58, %f65;
	fma.rn.f32 	%f67, %f66, %f60, %f59;
	and.b32  	%r129, %r127, 2;
	setp.eq.s32 	%p17, %r129, 0;
	mov.f32 	%f68, 0f00000000;
	sub.f32 	%f69, %f68, %f67;
	selp.f32 	%f13, %f67, %f69, %p17;
	mul.f32 	%f70, %f2, 0f3F22F983;
	cvt.rni.s32.f32 	%r232, %f70;
	cvt.rn.f32.s32 	%f71, %r232;
	fma.rn.f32 	%f72, %f71, 0fBFC90FDA, %f2;
	fma.rn.f32 	%f73, %f71, 0fB3A22168, %f72;
	fma.rn.f32 	%f178, %f71, 0fA7C234C5, %f73;
	abs.f32 	%f15, %f2;
	setp.ltu.f32 	%p18, %f15, 0f47CE4780;
	mov.u32 	%r228, %r232;
	mov.f32 	%f177, %f178;
	@%p18 bra 	$L__BB0_25;
	setp.neu.f32 	%p19, %f15, 0f7F800000;
	@%p19 bra 	$L__BB0_20;
	mov.f32 	%f76, 0f00000000;
	mul.rn.f32 	%f177, %f2, %f76;
	mov.b32 	%r228, 0;
	bra.uni 	$L__BB0_25;
$L__BB0_20:
	mov.b32 	%r30, %f2;
	shl.b32 	%r131, %r30, 8;
	or.b32  	%r31, %r131, -2147483648;
	mov.b64 	%rd108, 0;
	mov.b32 	%r225, 0;
	mov.u64 	%rd106, __cudart_i2opi_f;
	mov.u64 	%rd107, %rd1;
$L__BB0_21:
	.pragma "nounroll";
	ld.global.nc.u32 	%r132, [%rd106];
	mad.wide.u32 	%rd65, %r132, %r31, %rd108;
	shr.u64 	%rd108, %rd65, 32;
	st.local.u32 	[%rd107], %rd65;
	add.s32 	%r225, %r225, 1;
	add.s64 	%rd107, %rd107, 4;
	add.s64 	%rd106, %rd106, 4;
	setp.ne.s32 	%p20, %r225, 6;
	@%p20 bra 	$L__BB0_21;
	shr.u32 	%r133, %r30, 23;
	st.local.u32 	[%rd1+24], %rd108;
	and.b32  	%r34, %r133, 31;
	and.b32  	%r134, %r133, 224;
	add.s32 	%r135, %r134, -128;
	shr.u32 	%r136, %r135, 5;
	mul.wide.u32 	%rd66, %r136, 4;
	sub.s64 	%rd22, %rd1, %rd66;
	ld.local.u32 	%r226, [%rd22+24];
	ld.local.u32 	%r227, [%rd22+20];
	setp.eq.s32 	%p21, %r34, 0;
	@%p21 bra 	$L__BB0_24;
	shf.l.wrap.b32 	%r226, %r227, %r226, %r34;
	ld.local.u32 	%r137, [%rd22+16];
	shf.l.wrap.b32 	%r227, %r137, %r227, %r34;
$L__BB0_24:
	shr.u32 	%r138, %r226, 30;
	shf.l.wrap.b32 	%r139, %r227, %r226, 2;
	shl.b32 	%r140, %r227, 2;
	shr.u32 	%r141, %r139, 31;
	add.s32 	%r142, %r141, %r138;
	neg.s32 	%r143, %r142;
	setp.lt.s32 	%p22, %r30, 0;
	selp.b32 	%r228, %r143, %r142, %p22;
	xor.b32  	%r144, %r139, %r30;
	shr.s32 	%r145, %r139, 31;
	xor.b32  	%r146, %r145, %r139;
	xor.b32  	%r147, %r145, %r140;
	cvt.u64.u32 	%rd67, %r146;
	shl.b64 	%rd68, %rd67, 32;
	cvt.u64.u32 	%rd69, %r147;
	or.b64  	%rd70, %rd68, %rd69;
	cvt.rn.f64.s64 	%fd14, %rd70;
	mul.f64 	%fd15, %fd14, 0d3BF921FB54442D19;
	cvt.rn.f32.f64 	%f74, %fd15;
	neg.f32 	%f75, %f74;
	setp.lt.s32 	%p23, %r144, 0;
	selp.f32 	%f177, %f75, %f74, %p23;
$L__BB0_25:
	setp.ltu.f32 	%p24, %f15, 0f47CE4780;
	mul.rn.f32 	%f77, %f177, %f177;
	and.b32  	%r149, %r228, 1;
	setp.eq.b32 	%p25, %r149, 1;
	selp.f32 	%f78, 0f3F800000, %f177, %p25;
	fma.rn.f32 	%f79, %f77, %f78, 0f00000000;
	fma.rn.f32 	%f80, %f77, 0f37CBAC00, 0fBAB607ED;
	selp.f32 	%f81, %f80, 0fB94D4153, %p25;
	selp.f32 	%f82, 0f3D2AAABB, 0f3C0885E4, %p25;
	fma.rn.f32 	%f83, %f81, %f77, %f82;
	selp.f32 	%f84, 0fBEFFFFFF, 0fBE2AAAA8, %p25;
	fma.rn.f32 	%f85, %f83, %f77, %f84;
	fma.rn.f32 	%f86, %f85, %f79, %f78;
	and.b32  	%r150, %r228, 2;
	setp.eq.s32 	%p26, %r150, 0;
	mov.f32 	%f87, 0f00000000;
	sub.f32 	%f88, %f87, %f86;
	selp.f32 	%f19, %f86, %f88, %p26;
	@%p24 bra 	$L__BB0_33;
	setp.neu.f32 	%p27, %f15, 0f7F800000;
	@%p27 bra 	$L__BB0_28;
	mov.f32 	%f91, 0f00000000;
	mul.rn.f32 	%f178, %f2, %f91;
	mov.b32 	%r232, 0;
	bra.uni 	$L__BB0_33;
$L__BB0_28:
	mov.b32 	%r43, %f2;
	shl.b32 	%r152, %r43, 8;
	or.b32  	%r44, %r152, -2147483648;
	mov.b64 	%rd111, 0;
	mov.b32 	%r229, 0;
	mov.u64 	%rd109, __cudart_i2opi_f;
	mov.u64 	%rd110, %rd1;
$L__BB0_29:
	.pragma "nounroll";
	ld.global.nc.u32 	%r153, [%rd109];
	mad.wide.u32 	%rd73, %r153, %r44, %rd111;
	shr.u64 	%rd111, %rd73, 32;
	st.local.u32 	[%rd110], %rd73;
	add.s32 	%r229, %r229, 1;
	add.s64 	%rd110, %rd110, 4;
	add.s64 	%rd109, %rd109, 4;
	setp.ne.s32 	%p28, %r229, 6;
	@%p28 bra 	$L__BB0_29;
	shr.u32 	%r154, %r43, 23;
	st.local.u32 	[%rd1+24], %rd111;
	and.b32  	%r47, %r154, 31;
	and.b32  	%r155, %r154, 224;
	add.s32 	%r156, %r155, -128;
	shr.u32 	%r157, %r156, 5;
	mul.wide.u32 	%rd74, %r157, 4;
	sub.s64 	%rd29, %rd1, %rd74;
	ld.local.u32 	%r230, [%rd29+24];
	ld.local.u32 	%r231, [%rd29+20];
	setp.eq.s32 	%p29, %r47, 0;
	@%p29 bra 	$L__BB0_32;
	shf.l.wrap.b32 	%r230, %r231, %r230, %r47;
	ld.local.u32 	%r158, [%rd29+16];
	shf.l.wrap.b32 	%r231, %r158, %r231, %r47;
$L__BB0_32:
	shr.u32 	%r159, %r230, 30;
	shf.l.wrap.b32 	%r160, %r231, %r230, 2;
	shl.b32 	%r161, %r231, 2;
	shr.u32 	%r162, %r160, 31;
	add.s32 	%r163, %r162, %r159;
	neg.s32 	%r164, %r163;
	setp.lt.s32 	%p30, %r43, 0;
	selp.b32 	%r232, %r164, %r163, %p30;
	xor.b32  	%r165, %r160, %r43;
	shr.s32 	%r166, %r160, 31;
	xor.b32  	%r167, %r166, %r160;
	xor.b32  	%r168, %r166, %r161;
	cvt.u64.u32 	%rd75, %r167;
	shl.b64 	%rd76, %rd75, 32;
	cvt.u64.u32 	%rd77, %r168;
	or.b64  	%rd78, %rd76, %rd77;
	cvt.rn.f64.s64 	%fd16, %rd78;
	mul.f64 	%fd17, %fd16, 0d3BF921FB54442D19;
	cvt.rn.f32.f64 	%f89, %fd17;
	neg.f32 	%f90, %f89;
	setp.lt.s32 	%p31, %r165, 0;
	selp.f32 	%f178, %f90, %f89, %p31;
$L__BB0_33:
	add.s32 	%r170, %r232, 1;
	mul.rn.f32 	%f92, %f178, %f178;
	and.b32  	%r171, %r232, 1;
	setp.eq.b32 	%p32, %r171, 1;
	selp.f32 	%f93, %f178, 0f3F800000, %p32;
	fma.rn.f32 	%f94, %f92, %f93, 0f00000000;
	fma.rn.f32 	%f95, %f92, 0f37CBAC00, 0fBAB607ED;
	selp.f32 	%f96, 0fB94D4153, %f95, %p32;
	selp.f32 	%f97, 0f3C0885E4, 0f3D2AAABB, %p32;
	fma.rn.f32 	%f98, %f96, %f92, %f97;
	selp.f32 	%f99, 0fBE2AAAA8, 0fBEFFFFFF, %p32;
	fma.rn.f32 	%f100, %f98, %f92, %f99;
	fma.rn.f32 	%f101, %f100, %f94, %f93;
	and.b32  	%r172, %r170, 2;
	setp.eq.s32 	%p33, %r172, 0;
	mov.f32 	%f102, 0f00000000;
	sub.f32 	%f103, %f102, %f101;
	selp.f32 	%f23, %f101, %f103, %p33;
	mul.f32 	%f104, %f3, 0f3F22F983;
	cvt.rni.s32.f32 	%r240, %f104;
	cvt.rn.f32.s32 	%f105, %r240;
	fma.rn.f32 	%f106, %f105, 0fBFC90FDA, %f3;
	fma.rn.f32 	%f107, %f105, 0fB3A22168, %f106;
	fma.rn.f32 	%f180, %f105, 0fA7C234C5, %f107;
	abs.f32 	%f25, %f3;
	setp.ltu.f32 	%p34, %f25, 0f47CE4780;
	mov.u32 	%r236, %r240;
	mov.f32 	%f179, %f180;
	@%p34 bra 	$L__BB0_41;
	setp.neu.f32 	%p35, %f25, 0f7F800000;
	@%p35 bra 	$L__BB0_36;
	mov.f32 	%f110, 0f00000000;
	mul.rn.f32 	%f179, %f3, %f110;
	mov.b32 	%r236, 0;
	bra.uni 	$L__BB0_41;
$L__BB0_36:
	mov.b32 	%r57, %f3;
	shl.b32 	%r174, %r57, 8;
	or.b32  	%r58, %r174, -2147483648;
	mov.b64 	%rd114, 0;
	mov.b32 	%r233, 0;
	mov.u64 	%rd112, __cudart_i2opi_f;
	mov.u64 	%rd113, %rd1;
$L__BB0_37:
	.pragma "nounroll";
	ld.global.nc.u32 	%r175, [%rd112];
	mad.wide.u32 	%rd81, %r175, %r58, %rd114;
	shr.u64 	%rd114, %rd81, 32;
	st.local.u32 	[%rd113], %rd81;
	add.s32 	%r233, %r233, 1;
	add.s64 	%rd113, %rd113, 4;
	add.s64 	%rd112, %rd112, 4;
	setp.ne.s32 	%p36, %r233, 6;
	@%p36 bra 	$L__BB0_37;
	shr.u32 	%r176, %r57, 23;
	st.local.u32 	[%rd1+24], %rd114;
	and.b32  	%r61, %r176, 31;
	and.b32  	%r177, %r176, 224;
	add.s32 	%r178, %r177, -128;
	shr.u32 	%r179, %r178, 5;
	mul.wide.u32 	%rd82, %r179, 4;
	sub.s64 	%rd36, %rd1, %rd82;
	ld.local.u32 	%r234, [%rd36+24];
	ld.local.u32 	%r235, [%rd36+20];
	setp.eq.s32 	%p37, %r61, 0;
	@%p37 bra 	$L__BB0_40;
	shf.l.wrap.b32 	%r234, %r235, %r234, %r61;
	ld.local.u32 	%r180, [%rd36+16];
	shf.l.wrap.b32 	%r235, %r180, %r235, %r61;
$L__BB0_40:
	shr.u32 	%r181, %r234, 30;
	shf.l.wrap.b32 	%r182, %r235, %r234, 2;
	shl.b32 	%r183, %r235, 2;
	shr.u32 	%r184, %r182, 31;
	add.s32 	%r185, %r184, %r181;
	neg.s32 	%r186, %r185;
	setp.lt.s32 	%p38, %r57, 0;
	selp.b32 	%r236, %r186, %r185, %p38;
	xor.b32  	%r187, %r182, %r57;
	shr.s32 	%r188, %r182, 31;
	xor.b32  	%r189, %r188, %r182;
	xor.b32  	%r190, %r188, %r183;
	cvt.u64.u32 	%rd83, %r189;
	shl.b64 	%rd84, %rd83, 32;
	cvt.u64.u32 	%rd85, %r190;
	or.b64  	%rd86, %rd84, %rd85;
	cvt.rn.f64.s64 	%fd18, %rd86;
	mul.f64 	%fd19, %fd18, 0d3BF921FB54442D19;
	cvt.rn.f32.f64 	%f108, %fd19;
	neg.f32 	%f109, %f108;
	setp.lt.s32 	%p39, %r187, 0;
	selp.f32 	%f179, %f109, %f108, %p39;
$L__BB0_41:
	setp.ltu.f32 	%p40, %f25, 0f47CE4780;
	mul.rn.f32 	%f111, %f179, %f179;
	and.b32  	%r192, %r236, 1;
	setp.eq.b32 	%p41, %r192, 1;
	selp.f32 	%f112, 0f3F800000, %f179, %p41;
	fma.rn.f32 	%f113, %f111, %f112, 0f00000000;
	fma.rn.f32 	%f114, %f111, 0f37CBAC00, 0fBAB607ED;
	selp.f32 	%f115, %f114, 0fB94D4153, %p41;
	selp.f32 	%f116, 0f3D2AAABB, 0f3C0885E4, %p41;
	fma.rn.f32 	%f117, %f115, %f111, %f116;
	selp.f32 	%f118, 0fBEFFFFFF, 0fBE2AAAA8, %p41;
	fma.rn.f32 	%f119, %f117, %f111, %f118;
	fma.rn.f32 	%f120, %f119, %f113, %f112;
	and.b32  	%r193, %r236, 2;
	setp.eq.s32 	%p42, %r193, 0;
	mov.f32 	%f121, 0f00000000;
	sub.f32 	%f122, %f121, %f120;
	selp.f32 	%f29, %f120, %f122, %p42;
	@%p40 bra 	$L__BB0_49;
	setp.neu.f32 	%p43, %f25, 0f7F800000;
	@%p43 bra 	$L__BB0_44;
	mov.f32 	%f125, 0f00000000;
	mul.rn.f32 	%f180, %f3, %f125;
	mov.b32 	%r240, 0;
	bra.uni 	$L__BB0_49;
$L__BB0_44:
	mov.b32 	%r70, %f3;
	shl.b32 	%r195, %r70, 8;
	or.b32  	%r71, %r195, -2147483648;
	mov.b64 	%rd117, 0;
	mov.b32 	%r237, 0;
	mov.u64 	%rd115, __cudart_i2opi_f;
	mov.u64 	%rd116, %rd1;
$L__BB0_45:
	.pragma "nounroll";
	ld.global.nc.u32 	%r196, [%rd115];
	mad.wide.u32 	%rd89, %r196, %r71, %rd117;
	shr.u64 	%rd117, %rd89, 32;
	st.local.u32 	[%rd116], %rd89;
	add.s32 	%r237, %r237, 1;
	add.s64 	%rd116, %rd116, 4;
	add.s64 	%rd115, %rd115, 4;
	setp.ne.s32 	%p44, %r237, 6;
	@%p44 bra 	$L__BB0_45;
	shr.u32 	%r197, %r70, 23;
	st.local.u32 	[%rd1+24], %rd117;
	and.b32  	%r74, %r197, 31;
	and.b32  	%r198, %r197, 224;
	add.s32 	%r199, %r198, -128;
	shr.u32 	%r200, %r199, 5;
	mul.wide.u32 	%rd90, %r200, 4;
	sub.s64 	%rd43, %rd1, %rd90;
	ld.local.u32 	%r238, [%rd43+24];
	ld.local.u32 	%r239, [%rd43+20];
	setp.eq.s32 	%p45, %r74, 0;
	@%p45 bra 	$L__BB0_48;
	shf.l.wrap.b32 	%r238, %r239, %r238, %r74;
	ld.local.u32 	%r201, [%rd43+16];
	shf.l.wrap.b32 	%r239, %r201, %r239, %r74;
$L__BB0_48:
	shr.u32 	%r202, %r238, 30;
	shf.l.wrap.b32 	%r203, %r239, %r238, 2;
	shl.b32 	%r204, %r239, 2;
	shr.u32 	%r205, %r203, 31;
	add.s32 	%r206, %r205, %r202;
	neg.s32 	%r207, %r206;
	setp.lt.s32 	%p46, %r70, 0;
	selp.b32 	%r240, %r207, %r206, %p46;
	xor.b32  	%r208, %r203, %r70;
	shr.s32 	%r209, %r203, 31;
	xor.b32  	%r210, %r209, %r203;
	xor.b32  	%r211, %r209, %r204;
	cvt.u64.u32 	%rd91, %r210;
	shl.b64 	%rd92, %rd91, 32;
	cvt.u64.u32 	%rd93, %r211;
	or.b64  	%rd94, %rd92, %rd93;
	cvt.rn.f64.s64 	%fd20, %rd94;
	mul.f64 	%fd21, %fd20, 0d3BF921FB54442D19;
	cvt.rn.f32.f64 	%f123, %fd21;
	neg.f32 	%f124, %f123;
	setp.lt.s32 	%p47, %r208, 0;
	selp.f32 	%f180, %f124, %f123, %p47;
$L__BB0_49:
	add.s32 	%r213, %r240, 1;
	mul.rn.f32 	%f126, %f180, %f180;
	and.b32  	%r214, %r240, 1;
	setp.eq.b32 	%p48, %r214, 1;
	selp.f32 	%f127, %f180, 0f3F800000, %p48;
	fma.rn.f32 	%f128, %f126, %f127, 0f00000000;
	fma.rn.f32 	%f129, %f126, 0f37CBAC00, 0fBAB607ED;
	selp.f32 	%f130, 0fB94D4153, %f129, %p48;
	selp.f32 	%f131, 0f3C0885E4, 0f3D2AAABB, %p48;
	fma.rn.f32 	%f132, %f130, %f126, %f131;
	selp.f32 	%f133, 0fBE2AAAA8, 0fBEFFFFFF, %p48;
	fma.rn.f32 	%f134, %f132, %f126, %f133;
	fma.rn.f32 	%f135, %f134, %f128, %f127;
	and.b32  	%r215, %r213, 2;
	setp.eq.s32 	%p49, %r215, 0;
	mov.f32 	%f136, 0f00000000;
	sub.f32 	%f137, %f136, %f135;
	selp.f32 	%f138, %f135, %f137, %p49;
	mul.lo.s32 	%r216, %r1, 3;
	cvta.to.global.u64 	%rd95, %rd44;
	mul.wide.s32 	%rd96, %r216, 4;
	add.s64 	%rd97, %rd95, %rd96;
	cvta.to.global.u64 	%rd98, %rd45;
	add.s64 	%rd99, %rd98, %rd96;
	mul.f32 	%f139, %f23, %f138;
	ld.global.f32 	%f140, [%rd97];
	mul.f32 	%f141, %f9, %f19;
	mul.f32 	%f142, %f141, %f138;
	fma.rn.f32 	%f143, %f13, %f29, %f142;
	ld.global.f32 	%f144, [%rd97+4];
	mul.f32 	%f145, %f144, %f143;
	fma.rn.f32 	%f146, %f140, %f139, %f145;
	mul.f32 	%f147, %f9, %f29;
	mul.f32 	%f148, %f13, %f19;
	mul.f32 	%f149, %f148, %f138;
	sub.f32 	%f150, %f147, %f149;
	ld.global.f32 	%f151, [%rd97+8];
	fma.rn.f32 	%f152, %f151, %f150, %f146;
	st.global.f32 	[%rd99], %f152;
	mul.f32 	%f153, %f29, %f23;
	ld.global.f32 	%f154, [%rd97];
	mul.f32 	%f155, %f153, %f154;
	mul.f32 	%f156, %f13, %f138;
	mul.f32 	%f157, %f141, %f29;
	sub.f32 	%f158, %f156, %f157;
	ld.global.f32 	%f159, [%rd97+4];
	mul.f32 	%f160, %f159, %f158;
	sub.f32 	%f161, %f160, %f155;
	mul.f32 	%f162, %f9, %f138;
	fma.rn.f32 	%f163, %f148, %f29, %f162;
	ld.global.f32 	%f164, [%rd97+8];
	fma.rn.f32 	%f165, %f164, %f163, %f161;
	st.global.f32 	[%rd99+4], %f165;
	ld.global.f32 	%f166, [%rd97];
	mul.f32 	%f167, %f19, %f166;
	mul.f32 	%f168, %f9, %f23;
	ld.global.f32 	%f169, [%rd97+4];
	mul.f32 	%f170, %f168, %f169;
	sub.f32 	%f171, %f167, %f170;
	mul.f32 	%f172, %f13, %f23;
	ld.global.f32 	%f173, [%rd97+8];
	fma.rn.f32 	%f174, %f172, %f173, %f171;
	st.global.f32 	[%rd99+8], %f174;
$L__BB0_50:
	ret;

}


// ===== COMPILED SASS (sm_100) =====

	.target	sm_100

	.elftype	@"ET_EXEC"


//--------------------- .note.nv.tkinfo           --------------------------
	.section	.note.nv.tkinfo,"",@"SHT_NOTE"
	.sectionflags	@"SHF_NOTE_NV_TKINFO"
	.tkinfo
        /*0018*/ 	.word	0x00000002
        /*0030*/ 	.string	""
        /*0030*/ 	.string	"ptxas"
        /*0030*/ 	.string	"Cuda compilation tools, release 13.0, V13.0.88"
        /*0030*/ 	.string	"Build cuda_13.0.r13.0/compiler.36424714_0"
        /*0030*/ 	.string	"-arch sm_100 -m 64 "



//--------------------- .note.nv.cuinfo           --------------------------
	.section	.note.nv.cuinfo,"",@"SHT_NOTE"
	.sectionflags	@"SHF_NOTE_NV_CUINFO"
        /*0018*/ 	.short	0x0002
        /*001a*/ 	.short	0x0064
        /*001c*/ 	.short	0x0082
	.zero		2


//--------------------- .nv.info                  --------------------------
	.section	.nv.info,"",@"SHT_CUDA_INFO"
	.align	4


	//----- nvinfo : EIATTR_REGCOUNT
	.align		4
        /*0000*/ 	.byte	0x04, 0x2f
        /*0002*/ 	.short	(.L_2 - .L_1)
	.align		4
.L_1:
        /*0004*/ 	.word	index@(_Z12rotateVectorfffPfS_i)
        /*0008*/ 	.word	0x0000001c


	//----- nvinfo : EIATTR_FRAME_SIZE
	.align		4
.L_2:
        /*000c*/ 	.byte	0x04, 0x11
        /*000e*/ 	.short	(.L_4 - .L_3)
	.align		4
.L_3:
        /*0010*/ 	.word	index@($__internal_0_$__cuda_sm20_div_rn_f64_full)
        /*0014*/ 	.word	0x00000020


	//----- nvinfo : EIATTR_FRAME_SIZE
	.align		4
.L_4:
        /*0018*/ 	.byte	0x04, 0x11
        /*001a*/ 	.short	(.L_6 - .L_5)
	.align		4
.L_5:
        /*001c*/ 	.word	index@(_Z12rotateVectorfffPfS_i)
        /*0020*/ 	.word	0x00000020


	//----- nvinfo : EIATTR_MIN_STACK_SIZE
	.align		4
.L_6:
        /*0024*/ 	.byte	0x04, 0x12
        /*0026*/ 	.short	(.L_8 - .L_7)
	.align		4
.L_7:
        /*0028*/ 	.word	index@(_Z12rotateVectorfffPfS_i)
        /*002c*/ 	.word	0x00000020
.L_8:


//--------------------- .nv.compat                --------------------------
	.section	.nv.compat,"",@"SHT_CUDA_COMPAT_INFO"
	.align	4
        /*0000*/ 	.byte	0x02, 0x09, 0x00, 0x00, 0x02, 0x02, 0x01, 0x00, 0x02, 0x05, 0x05, 0x00, 0x03, 0x07, 0x01, 0x01
        /*0010*/ 	.byte	0x02, 0x03, 0x00, 0x00, 0x02, 0x06, 0x01, 0x00, 0x04, 0x0b, 0x08, 0x00, 0x01, 0x00, 0x00, 0x00
        /*0020*/ 	.byte	0x00, 0x00, 0x00, 0x00


//--------------------- .nv.info._Z12rotateVectorfffPfS_i --------------------------
	.section	.nv.info._Z12rotateVectorfffPfS_i,"",@"SHT_CUDA_INFO"
	.sectionflags	@""
	.align	4


	//----- nvinfo : EIATTR_CUDA_API_VERSION
	.align		4
        /*0000*/ 	.byte	0x04, 0x37
        /*0002*/ 	.short	(.L_10 - .L_9)
.L_9:
        /*0004*/ 	.word	0x00000082


	//----- nvinfo : EIATTR_KPARAM_INFO
	.align		4
.L_10:
        /*0008*/ 	.byte	0x04, 0x17
        /*000a*/ 	.short	(.L_12 - .L_11)
.L_11:
        /*000c*/ 	.word	0x00000000
        /*0010*/ 	.short	0x0005
        /*0012*/ 	.short	0x0020
        /*0014*/ 	.byte	0x00, 0xf0, 0x11, 0x00


	//----- nvinfo : EIATTR_KPARAM_INFO
	.align		4
.L_12:
        /*0018*/ 	.byte	0x04, 0x17
        /*001a*/ 	.short	(.L_14 - .L_13)
.L_13:
        /*001c*/ 	.word	0x00000000
        /*0020*/ 	.short	0x0004
        /*0022*/ 	.short	0x0018
        /*0024*/ 	.byte	0x00, 0xf5, 0x21, 0x00


	//----- nvinfo : EIATTR_KPARAM_INFO
	.align		4
.L_14:
        /*0028*/ 	.byte	0x04, 0x17
        /*002a*/ 	.short	(.L_16 - .L_15)
.L_15:
        /*002c*/ 	.word	0x00000000
        /*0030*/ 	.short	0x0003
        /*0032*/ 	.short	0x0010
        /*0034*/ 	.byte	0x00, 0xf5, 0x21, 0x00


	//----- nvinfo : EIATTR_KPARAM_INFO
	.align		4
.L_16:
        /*0038*/ 	.byte	0x04, 0x17
        /*003a*/ 	.short	(.L_18 - .L_17)
.L_17:
        /*003c*/ 	.word	0x00000000
        /*0040*/ 	.short	0x0002
        /*0042*/ 	.short	0x0008
        /*0044*/ 	.byte	0x00, 0xf0, 0x11, 0x00


	//----- nvinfo : EIATTR_KPARAM_INFO
	.align		4
.L_18:
        /*0048*/ 	.byte	0x04, 0x17
        /*004a*/ 	.short	(.L_20 - .L_19)
.L_19:
        /*004c*/ 	.word	0x00000000
        /*0050*/ 	.short	0x0001
        /*0052*/ 	.short	0x0004
        /*0054*/ 	.byte	0x00, 0xf0, 0x11, 0x00


	//----- nvinfo : EIATTR_KPARAM_INFO
	.align		4
.L_20:
        /*0058*/ 	.byte	0x04, 0x17
        /*005a*/ 	.short	(.L_22 - .L_21)
.L_21:
        /*005c*/ 	.word	0x00000000
        /*0060*/ 	.short	0x0000
        /*0062*/ 	.short	0x0000
        /*0064*/ 	.byte	0x00, 0xf0, 0x11, 0x00


	//----- nvinfo : EIATTR_SPARSE_MMA_MASK
	.align		4
.L_22:
        /*0068*/ 	.byte	0x03, 0x50
        /*006a*/ 	.short	0x0000


	//----- nvinfo : EIATTR_MAXREG_COUNT
	.align		4
        /*006c*/ 	.byte	0x03, 0x1b
        /*006e*/ 	.short	0x00ff


	//----- nvinfo : EIATTR_MERCURY_ISA_VERSION
	.align		4
        /*0070*/ 	.byte	0x03, 0x5f
        /*0072*/ 	.short	0x0101


	//----- nvinfo : EIATTR_VRC_CTA_INIT_COUNT
	.align		4
        /*0074*/ 	.byte	0x02, 0x4a
	.zero		1
	.zero		1


	//----- nvinfo : EIATTR_EXIT_INSTR_OFFSETS
	.align		4
        /*0078*/ 	.byte	0x04, 0x1c
        /*007a*/ 	.short	(.L_24 - .L_23)


	//   ....[0]....
.L_23:
        /*007c*/ 	.word	0x00000080


	//   ....[1]....
        /*0080*/ 	.word	0x000024f0


	//----- nvinfo : EIATTR_CRS_STACK_SIZE
	.align		4
.L_24:
        /*0084*/ 	.byte	0x04, 0x1e
        /*0086*/ 	.short	(.L_26 - .L_25)
.L_25:
        /*0088*/ 	.word	0x00000000


	//----- nvinfo : EIATTR_CBANK_PARAM_SIZE
	.align		4
.L_26:
        /*008c*/ 	.byte	0x03, 0x19
        /*008e*/ 	.short	0x0024


	//----- nvinfo : EIATTR_PARAM_CBANK
	.align		4
        /*0090*/ 	.byte	0x04, 0x0a
        /*0092*/ 	.short	(.L_28 - .L_27)
	.align		4
.L_27:
        /*0094*/ 	.word	index@(.nv.constant0._Z12rotateVectorfffPfS_i)
        /*0098*/ 	.short	0x0380
        /*009a*/ 	.short	0x0024


	//----- nvinfo : EIATTR_SW_WAR
	.align		4
.L_28:
        /*009c*/ 	.byte	0x04, 0x36
        /*009e*/ 	.short	(.L_30 - .L_29)
.L_29:
        /*00a0*/ 	.word	0x00000008
.L_30:


//--------------------- .nv.callgraph             --------------------------
	.section	.nv.callgraph,"",@"SHT_CUDA_CALLGRAPH"
	.align	4
	.sectionentsize	8
	.align		4
        /*0000*/ 	.word	0x00000000
	.align		4
        /*0004*/ 	.word	0xffffffff
	.align		4
        /*0008*/ 	.word	0x00000000
	.align		4
        /*000c*/ 	.word	0xfffffffe
	.align		4
        /*0010*/ 	.word	0x00000000
	.align		4
        /*0014*/ 	.word	0xfffffffd
	.align		4
        /*0018*/ 	.word	0x00000000
	.align		4
        /*001c*/ 	.word	0xfffffffc


//--------------------- .nv.constant4             --------------------------
	.section	.nv.constant4,"a",@progbits
	.align	8
	.align		8
.nv.constant4:
        /*0000*/ 	.dword	__cudart_i2opi_f


//--------------------- .text._Z12rotateVectorfffPfS_i --------------------------
	.section	.text._Z12rotateVectorfffPfS_i,"ax",@progbits
	.align	128
        .global         _Z12rotateVectorfffPfS_i
        .type           _Z12rotateVectorfffPfS_i,@function
        .size           _Z12rotateVectorfffPfS_i,(.L_x_21 - _Z12rotateVectorfffPfS_i)
        .other          _Z12rotateVectorfffPfS_i,@"STO_CUDA_ENTRY STV_DEFAULT"
_Z12rotateVectorfffPfS_i:
.text._Z12rotateVectorfffPfS_i:
[----:B------:R-:W0:Y:S01]  /*0000*/  LDC R1, c[0x0][0x37c] ;  /* 0x0000df00ff017b82 */ /* 0x000e220000000800 */
[----:B------:R-:W1:Y:S07]  /*0010*/  S2R R3, SR_TID.X ;  /* 0x0000000000037919 */ /* 0x000e6e0000002100 */
[----:B------:R-:W1:Y:S01]  /*0020*/  S2UR UR4, SR_CTAID.X ;  /* 0x00000000000479c3 */ /* 0x000e620000002500 */
[----:B------:R-:W2:Y:S01]  /*0030*/  LDCU UR5, c[0x0][0x3a0] ;  /* 0x00007400ff0577ac */ /* 0x000ea20008000800 */
[----:B0-----:R-:W-:-:S06]  /*0040*/  VIADD R1, R1, 0xffffffe0 ;  /* 0xffffffe001017836 */ /* 0x001fcc0000000000 */
[----:B------:R-:W1:Y:S02]  /*0050*/  LDC R6, c[0x0][0x360] ;  /* 0x0000d800ff067b82 */ /* 0x000e640000000800 */
[----:B-1----:R-:W-:-:S05]  /*0060*/  IMAD R6, R6, UR4, R3 ;  /* 0x0000000406067c24 */ /* 0x002fca000f8e0203 */
[----:B--2---:R-:W-:-:S13]  /*0070*/  ISETP.GE.AND P0, PT, R6, UR5, PT ;  /* 0x0000000506007c0c */ /* 0x004fda000bf06270 */
[----:B------:R-:W-:Y:S05]  /*0080*/  @P0 EXIT ;  /* 0x000000000000094d */ /* 0x000fea0003800000 */
[----:B------:R-:W0:Y:S01]  /*0090*/  MUFU.RCP64H R5, 180 ;  /* 0x4066800000057908 */ /* 0x000e220000001800 */
[----:B------:R-:W-:Y:S01]  /*00a0*/  IMAD.MOV.U32 R10, RZ, RZ, 0x0 ;  /* 0x00000000ff0a7424 */ /* 0x000fe200078e00ff */
[----:B------:R-:W1:Y:S01]  /*00b0*/  LDCU UR4, c[0x0][0x380] ;  /* 0x00007000ff0477ac */ /* 0x000e620008000800 */
[----:B------:R-:W-:Y:S02]  /*00c0*/  IMAD.MOV.U32 R11, RZ, RZ, 0x40668000 ;  /* 0x40668000ff0b7424 */ /* 0x000fe400078e00ff */
[----:B------:R-:W-:Y:S01]  /*00d0*/  IMAD.MOV.U32 R4, RZ, RZ, 0x1 ;  /* 0x00000001ff047424 */ /* 0x000fe200078e00ff */
[----:B------:R-:W-:-:S05]  /*00e0*/  UMOV UR5, 0x400921fb ;  /* 0x400921fb00057882 */ /* 0x000fca0000000000 */
[----:B0-----:R-:W-:-:S08]  /*00f0*/  DFMA R2, R4, -R10, 1 ;  /* 0x3ff000000402742b */ /* 0x001fd0000000080a */
[----:B------:R-:W-:Y:S02]  /*0100*/  DFMA R8, R2, R2, R2 ;  /* 0x000000020208722b */ /* 0x000fe40000000002 */
[----:B-1----:R-:W0:Y:S01]  /*0110*/  F2F.F64.F32 R2, UR4 ;  /* 0x0000000400027d10 */ /* 0x002e220008201800 */
[----:B------:R-:W-:-:S05]  /*0120*/  UMOV UR4, 0x54442d18 ;  /* 0x54442d1800047882 */ /* 0x000fca0000000000 */
[----:B------:R-:W-:-:S08]  /*0130*/  DFMA R8, R4, R8, R4 ;  /* 0x000000080408722b */ /* 0x000fd00000000004 */
[----:B------:R-:W-:Y:S02]  /*0140*/  DFMA R10, R8, -R10, 1 ;  /* 0x3ff00000080a742b */ /* 0x000fe4000000080a */
[----:B0-----:R-:W-:-:S06]  /*0150*/  DMUL R4, R2, UR4 ;  /* 0x0000000402047c28 */ /* 0x001fcc0008000000 */
[----:B------:R-:W-:-:S04]  /*0160*/  DFMA R10, R8, R10, R8 ;  /* 0x0000000a080a722b */ /* 0x000fc80000000008 */
[----:B------:R-:W-:-:S04]  /*0170*/  FSETP.GEU.AND P1, PT, |R5|, 6.5827683646048100446e-37, PT ;  /* 0x036000000500780b */ /* 0x000fc80003f2e200 */
[----:B------:R-:W-:-:S08]  /*0180*/  DMUL R2, R4, R10 ;  /* 0x0000000a04027228 */ /* 0x000fd00000000000 */
[----:B------:R-:W-:-:S08]  /*0190*/  DFMA R8, R2, -180, R4 ;  /* 0xc06680000208782b */ /* 0x000fd00000000004 */
[----:B------:R-:W-:Y:S01]  /*01a0*/  DFMA R2, R10, R8, R2 ;  /* 0x000000080a02722b */ /* 0x000fe20000000002 */
[----:B------:R-:W-:Y:S02]  /*01b0*/  IMAD.MOV.U32 R8, RZ, RZ, RZ ;  /* 0x000000ffff087224 */ /* 0x000fe400078e00ff */
[----:B------:R-:W-:-:S07]  /*01c0*/  IMAD.MOV.U32 R9, RZ, RZ, 0x40668000 ;  /* 0x40668000ff097424 */ /* 0x000fce00078e00ff */
[----:B------:R-:W-:-:S05]  /*01d0*/  FFMA R0, RZ, 3.6015625, R3 ;  /* 0x40668000ff007823 */ /* 0x000fca0000000003 */
[----:B------:R-:W-:-:S13]  /*01e0*/  FSETP.GT.AND P0, PT, |R0|, 1.469367938527859385e-39, PT ;  /* 0x001000000000780b */ /* 0x000fda0003f04200 */
[----:B------:R-:W-:Y:S05]  /*01f0*/  @P0 BRA P1, `(.L_x_0) ;  /* 0x0000000000140947 */ /* 0x000fea0000800000 */
[----:B------:R-:W-:Y:S01]  /*0200*/  IMAD.MOV.U32 R7, RZ, RZ, R5 ;  /* 0x000000ffff077224 */ /* 0x000fe200078e0005 */
[----:B------:R-:W-:-:S07]  /*0210*/  MOV R12, 0x230 ;  /* 0x00000230000c7802 */ /* 0x000fce0000000f00 */
[----:B------:R-:W-:Y:S05]  /*0220*/  CALL.REL.NOINC `($__internal_0_$__cuda_sm20_div_rn_f64_full) ;  /* 0x0000002000b47944 */ /* 0x000fea0003c00000 */
[----:B------:R-:W-:Y:S02]  /*0230*/  IMAD.MOV.U32 R2, RZ, RZ, R4 ;  /* 0x000000ffff027224 */ /* 0x000fe400078e0004 */
[----:B------:R-:W-:-:S07]  /*0240*/  IMAD.MOV.U32 R3, RZ, RZ, R17 ;  /* 0x000000ffff037224 */ /* 0x000fce00078e0011 */
.L_x_0:
        /* <DEDUP_REMOVED lines=17> */
[----:B------:R-:W-:Y:S02]  /*0360*/  DFMA R4, R14, R12, R4 ;  /* 0x0000000c0e04722b */ /* 0x000fe40000000004 */
[----:B------:R0:W1:Y:S08]  /*0370*/  F2F.F32.F64 R13, R2 ;  /* 0x00000002000d7310 */ /* 0x0000700000301000 */
[----:B------:R-:W-:-:S05]  /*0380*/  FFMA R0, RZ, 3.6015625, R5 ;  /* 0x40668000ff007823 */ /* 0x000fca0000000005 */
[----:B------:R-:W-:-:S13]  /*0390*/  FSETP.GT.AND P0, PT, |R0|, 1.469367938527859385e-39, PT ;  /* 0x001000000000780b */ /* 0x000fda0003f04200 */
[----:B01----:R-:W-:Y:S05]  /*03a0*/  @P0 BRA P1, `(.L_x_1) ;  /* 0x0000000000140947 */ /* 0x003fea0000800000 */
[----:B------:R-:W-:Y:S01]  /*03b0*/  MOV R4, R10 ;  /* 0x0000000a00047202 */ /* 0x000fe20000000f00 */
[----:B------:R-:W-:Y:S01]  /*03c0*/  IMAD.MOV.U32 R7, RZ, RZ, R11 ;  /* 0x000000ffff077224 */ /* 0x000fe200078e000b */
[----:B------:R-:W-:-:S07]  /*03d0*/  MOV R12, 0x3f0 ;  /* 0x000003f0000c7802 */ /* 0x000fce0000000f00 */
[----:B------:R-:W-:Y:S05]  /*03e0*/  CALL.REL.NOINC `($__internal_0_$__cuda_sm20_div_rn_f64_full) ;  /* 0x0000002000447944 */ /* 0x000fea0003c00000 */
[----:B------:R-:W-:-:S07]  /*03f0*/  IMAD.MOV.U32 R5, RZ, RZ, R17 ;  /* 0x000000ffff057224 */ /* 0x000fce00078e0011 */
.L_x_1:
[----:B------:R-:W0:Y:S01]  /*0400*/  MUFU.RCP64H R3, 180 ;  /* 0x4066800000037908 */ /* 0x000e220000001800 */
[----:B------:R-:W-:Y:S01]  /*0410*/  IMAD.MOV.U32 R14, RZ, RZ, 0x0 ;  /* 0x00000000ff0e7424 */ /* 0x000fe200078e00ff */
[----:B------:R-:W1:Y:S01]  /*0420*/  LDCU UR4, c[0x0][0x388] ;  /* 0x00007100ff0477ac */ /* 0x000e620008000800 */
[----:B------:R-:W-:Y:S02]  /*0430*/  IMAD.MOV.U32 R15, RZ, RZ, 0x40668000 ;  /* 0x40668000ff0f7424 */ /* 0x000fe400078e00ff */
[----:B------:R-:W-:Y:S01]  /*0440*/  IMAD.MOV.U32 R2, RZ, RZ, 0x1 ;  /* 0x00000001ff027424 */ /* 0x000fe200078e00ff */
[----:B------:R-:W-:Y:S02]  /*0450*/  UMOV UR5, 0x400921fb ;  /* 0x400921fb00057882 */ /* 0x000fe40000000000 */
[----:B------:R-:W-:Y:S03]  /*0460*/  F2F.F32.F64 R5, R4 ;  /* 0x0000000400057310 */ /* 0x000fe60000301000 */
        /* <DEDUP_REMOVED lines=11> */
[----:B------:R-:W-:-:S10]  /*0520*/  DFMA R2, R16, R14, R2 ;  /* 0x0000000e1002722b */ /* 0x000fd40000000002 */
[----:B------:R-:W-:-:S05]  /*0530*/  FFMA R0, RZ, 3.6015625, R3 ;  /* 0x40668000ff007823 */ /* 0x000fca0000000003 */
[----:B------:R-:W-:-:S13]  /*0540*/  FSETP.GT.AND P0, PT, |R0|, 1.469367938527859385e-39, PT ;  /* 0x001000000000780b */ /* 0x000fda0003f04200 */
[----:B------:R-:W-:Y:S05]  /*0550*/  @P0 BRA P1, `(.L_x_2) ;  /* 0x0000000000180947 */ /* 0x000fea0000800000 */
[----:B------:R-:W-:Y:S01]  /*0560*/  IMAD.MOV.U32 R4, RZ, RZ, R10 ;  /* 0x000000ffff047224 */ /* 0x000fe200078e000a */
[----:B------:R-:W-:Y:S01]  /*0570*/  MOV R12, 0x5a0 ;  /* 0x000005a0000c7802 */ /* 0x000fe20000000f00 */
[----:B------:R-:W-:-:S07]  /*0580*/  IMAD.MOV.U32 R7, RZ, RZ, R11 ;  /* 0x000000ffff077224 */ /* 0x000fce00078e000b */
[----:B------:R-:W-:Y:S05]  /*0590*/  CALL.REL.NOINC `($__internal_0_$__cuda_sm20_div_rn_f64_full) ;  /* 0x0000001c00d87944 */ /* 0x000fea0003c00000 */
[----:B------:R-:W-:Y:S02]  /*05a0*/  IMAD.MOV.U32 R2, RZ, RZ, R4 ;  /* 0x000000ffff027224 */ /* 0x000fe400078e0004 */
[----:B------:R-:W-:-:S07]  /*05b0*/  IMAD.MOV.U32 R3, RZ, RZ, R17 ;  /* 0x000000ffff037224 */ /* 0x000fce00078e0011 */
.L_x_2:
[C---:B------:R-:W-:Y:S01]  /*05c0*/  FMUL R0, R13.reuse, 0.63661974668502807617 ;  /* 0x3f22f9830d007820 */ /* 0x040fe20000400000 */
[----:B------:R-:W-:Y:S01]  /*05d0*/  FSETP.GE.AND P0, PT, |R13|, 105615, PT ;  /* 0x47ce47800d00780b */ /* 0x000fe20003f06200 */
[----:B------:R-:W0:Y:S04]  /*05e0*/  LDCU.64 UR6, c[0x0][0x358] ;  /* 0x00006b00ff0677ac */ /* 0x000e280008000a00 */
[----:B------:R-:W1:Y:S02]  /*05f0*/  F2I.NTZ R0, R0 ;  /* 0x0000000000007305 */ /* 0x000e640000203100 */
[----:B-1----:R-:W-:Y:S01]  /*0600*/  I2FP.F32.S32 R4, R0 ;  /* 0x0000000000047245 */ /* 0x002fe20000201400 */
[----:B------:R-:W-:-:S04]  /*0610*/  IMAD.MOV.U32 R16, RZ, RZ, R0 ;  /* 0x000000ffff107224 */ /* 0x000fc800078e0000 */
[----:B------:R-:W-:-:S04]  /*0620*/  FFMA R7, R4, -1.5707962512969970703, R13 ;  /* 0xbfc90fda04077823 */ /* 0x000fc8000000000d */
[C---:B------:R-:W-:Y:S02]  /*0630*/  FFMA R15, R4.reuse, -7.5497894158615963534e-08, R7 ;  /* 0xb3a22168040f7823 */ /* 0x040fe40000000007 */
[----:B------:R1:W2:Y:S02]  /*0640*/  F2F.F32.F64 R7, R2 ;  /* 0x0000000200077310 */ /* 0x0002a40000301000 */
[----:B------:R-:W-:-:S04]  /*0650*/  FFMA R15, R4, -5.3903029534742383927e-15, R15 ;  /* 0xa7c234c5040f7823 */ /* 0x000fc8000000000f */
[----:B------:R-:W-:Y:S01]  /*0660*/  IMAD.MOV.U32 R4, RZ, RZ, R15 ;  /* 0x000000ffff047224 */ /* 0x000fe200078e000f */
[----:B0-----:R-:W-:Y:S06]  /*0670*/  @!P0 BRA `(.L_x_3) ;  /* 0x0000000000dc8947 */ /* 0x001fec0003800000 */
[----:B------:R-:W-:-:S13]  /*0680*/  FSETP.NEU.AND P0, PT, |R13|, +INF , PT ;  /* 0x7f8000000d00780b */ /* 0x000fda0003f0d200 */
[----:B------:R-:W-:Y:S01]  /*0690*/  @!P0 FMUL R4, RZ, R13 ;  /* 0x0000000dff048220 */ /* 0x000fe20000400000 */
[----:B------:R-:W-:Y:S01]  /*06a0*/  @!P0 MOV R0, RZ ;  /* 0x000000ff00008202 */ /* 0x000fe20000000f00 */
[----:B------:R-:W-:Y:S06]  /*06b0*/  @!P0 BRA `(.L_x_3) ;  /* 0x0000000000cc8947 */ /* 0x000fec0003800000 */
[----:B-1----:R-:W-:Y:S01]  /*06c0*/  IMAD.SHL.U32 R2, R13, 0x100, RZ ;  /* 0x000001000d027824 */ /* 0x002fe200078e00ff */
[----:B------:R-:W0:Y:S01]  /*06d0*/  LDCU.64 UR8, c[0x4][URZ] ;  /* 0x01000000ff0877ac */ /* 0x000e220008000a00 */
[----:B------:R-:W-:Y:S02]  /*06e0*/  IMAD.MOV.U32 R8, RZ, RZ, RZ ;  /* 0x000000ffff087224 */ /* 0x000fe400078e00ff */
[----:B------:R-:W-:Y:S01]  /*06f0*/  IMAD.MOV.U32 R17, RZ, RZ, RZ ;  /* 0x000000ffff117224 */ /* 0x000fe200078e00ff */
[----:B------:R-:W-:Y:S01]  /*0700*/  LOP3.LUT R19, R2, 0x80000000, RZ, 0xfc, !PT ;  /* 0x8000000002137812 */ /* 0x000fe200078efcff */
[----:B------:R-:W-:Y:S01]  /*0710*/  IMAD.MOV.U32 R0, RZ, RZ, R1 ;  /* 0x000000ffff007224 */ /* 0x000fe200078e0001 */
[----:B------:R-:W-:-:S06]  /*0720*/  UMOV UR4, URZ ;  /* 0x000000ff00047c82 */ /* 0x000fcc0008000000 */
.L_x_4:
[----:B0-----:R-:W-:Y:S02]  /*0730*/  IMAD.U32 R10, RZ, RZ, UR8 ;  /* 0x00000008ff0a7e24 */ /* 0x001fe4000f8e00ff */
[----:B------:R-:W-:-:S05]  /*0740*/  IMAD.U32 R11, RZ, RZ, UR9 ;  /* 0x00000009ff0b7e24 */ /* 0x000fca000f8e00ff */
[----:B------:R-:W3:Y:S01]  /*0750*/  LDG.E.CONSTANT R2, desc[UR6][R10.64] ;  /* 0x000000060a027981 */ /* 0x000ee2000c1e9900 */
[----:B------:R-:W-:Y:S02]  /*0760*/  UIADD3 UR8, UP0, UPT, UR8, 0x4, URZ ;  /* 0x0000000408087890 */ /* 0x000fe4000ff1e0ff */
[----:B------:R-:W-:Y:S02]  /*0770*/  UIADD3 UR4, UPT, UPT, UR4, 0x1, URZ ;  /* 0x0000000104047890 */ /* 0x000fe4000fffe0ff */
[----:B------:R-:W-:Y:S02]  /*0780*/  UIADD3.X UR9, UPT, UPT, URZ, UR9, URZ, UP0, !UPT ;  /* 0x00000009ff097290 */ /* 0x000fe400087fe4ff */
[----:B------:R-:W-:Y:S01]  /*0790*/  UISETP.NE.AND UP0, UPT, UR4, 0x6, UPT ;  /* 0x000000060400788c */ /* 0x000fe2000bf05270 */
[----:B---3--:R-:W-:-:S03]  /*07a0*/  IMAD.WIDE.U32 R2, R2, R19, RZ ;  /* 0x0000001302027225 */ /* 0x008fc600078e00ff */
[----:B------:R-:W-:-:S05]  /*07b0*/  IADD3 R9, P0, PT, R2, R8, RZ ;  /* 0x0000000802097210 */ /* 0x000fca0007f1e0ff */
[----:B------:R0:W-:Y:S01]  /*07c0*/  STL [R0], R9 ;  /* 0x0000000900007387 */ /* 0x0001e20000100800 */
[----:B------:R-:W-:Y:S02]  /*07d0*/  IMAD.X R8, R3, 0x1, R17, P0 ;  /* 0x0000000103087824 */ /* 0x000fe400000e0611 */
[----:B0-----:R-:W-:Y:S01]  /*07e0*/  VIADD R0, R0, 0x4 ;  /* 0x0000000400007836 */ /* 0x001fe20000000000 */
[----:B------:R-:W-:Y:S06]  /*07f0*/  BRA.U UP0, `(.L_x_4) ;  /* 0xfffffffd00cc7547 */ /* 0x000fec000b83ffff */
[----:B------:R-:W-:Y:S01]  /*0800*/  SHF.R.U32.HI R4, RZ, 0x17, R13 ;  /* 0x00000017ff047819 */ /* 0x000fe2000001160d */
[----:B------:R0:W-:Y:S03]  /*0810*/  STL [R1+0x18], R8 ;  /* 0x0000180801007387 */ /* 0x0001e60000100800 */
[C---:B------:R-:W-:Y:S02]  /*0820*/  LOP3.LUT R0, R4.reuse, 0xe0, RZ, 0xc0, !PT ;  /* 0x000000e004007812 */ /* 0x040fe400078ec0ff */
[----:B------:R-:W-:-:S03]  /*0830*/  LOP3.LUT P0, RZ, R4, 0x1f, RZ, 0xc0, !PT ;  /* 0x0000001f04ff7812 */ /* 0x000fc6000780c0ff */
[----:B------:R-:W-:-:S05]  /*0840*/  VIADD R0, R0, 0xffffff80 ;  /* 0xffffff8000007836 */ /* 0x000fca0000000000 */
[----:B------:R-:W-:-:S05]  /*0850*/  SHF.R.U32.HI R0, RZ, 0x5, R0 ;  /* 0x00000005ff007819 */ /* 0x000fca0000011600 */
[----:B------:R-:W-:-:S05]  /*0860*/  IMAD R9, R0, -0x4, R1 ;  /* 0xfffffffc00097824 */ /* 0x000fca00078e0201 */
[----:B------:R-:W3:Y:S04]  /*0870*/  LDL R0, [R9+0x18] ;  /* 0x0000180009007983 */ /* 0x000ee80000100800 */
[----:B------:R-:W3:Y:S04]  /*0880*/  LDL R3, [R9+0x14] ;  /* 0x0000140009037983 */ /* 0x000ee80000100800 */
[----:B------:R-:W4:Y:S01]  /*0890*/  @P0 LDL R2, [R9+0x10] ;  /* 0x0000100009020983 */ /* 0x000f220000100800 */
[----:B------:R-:W-:Y:S01]  /*08a0*/  LOP3.LUT R4, R4, 0x1f, RZ, 0xc0, !PT ;  /* 0x0000001f04047812 */ /* 0x000fe200078ec0ff */
[----:B------:R-:W-:Y:S01]  /*08b0*/  UMOV UR4, 0x54442d19 ;  /* 0x54442d1900047882 */ /* 0x000fe20000000000 */
[----:B------:R-:W-:-:S02]  /*08c0*/  UMOV UR5, 0x3bf921fb ;  /* 0x3bf921fb00057882 */ /* 0x000fc40000000000 */
[-C--:B---3--:R-:W-:Y:S02]  /*08d0*/  @P0 SHF.L.W.U32.HI R0, R3, R4.reuse, R0 ;  /* 0x0000000403000219 */ /* 0x088fe40000010e00 */
[----:B----4-:R-:W-:Y:S02]  /*08e0*/  @P0 SHF.L.W.U32.HI R3, R2, R4, R3 ;  /* 0x0000000402030219 */ /* 0x010fe40000010e03 */
[----:B------:R-:W-:Y:S02]  /*08f0*/  ISETP.GE.AND P0, PT, R13, RZ, PT ;  /* 0x000000ff0d00720c */ /* 0x000fe40003f06270 */
[C---:B------:R-:W-:Y:S01]  /*0900*/  SHF.L.W.U32.HI R2, R3.reuse, 0x2, R0 ;  /* 0x0000000203027819 */ /* 0x040fe20000010e00 */
[----:B------:R-:W-:-:S03]  /*0910*/  IMAD.SHL.U32 R3, R3, 0x4, RZ ;  /* 0x0000000403037824 */ /* 0x000fc600078e00ff */
[----:B------:R-:W-:-:S04]  /*0920*/  SHF.R.S32.HI R4, RZ, 0x1f, R2 ;  /* 0x0000001fff047819 */ /* 0x000fc80000011402 */
[C---:B------:R-:W-:Y:S02]  /*0930*/  LOP3.LUT R10, R4.reuse, R3, RZ, 0x3c, !PT ;  /* 0x00000003040a7212 */ /* 0x040fe400078e3cff */
[----:B------:R-:W-:Y:S02]  /*0940*/  LOP3.LUT R11, R4, R2, RZ, 0x3c, !PT ;  /* 0x00000002040b7212 */ /* 0x000fe400078e3cff */
[----:B------:R-:W-:Y:S02]  /*0950*/  SHF.R.U32.HI R3, RZ, 0x1e, R0 ;  /* 0x0000001eff037819 */ /* 0x000fe40000011600 */
[C---:B------:R-:W-:Y:S02]  /*0960*/  LOP3.LUT R4, R2.reuse, R13, RZ, 0x3c, !PT ;  /* 0x0000000d02047212 */ /* 0x040fe400078e3cff */
[----:B------:R-:W0:Y:S01]  /*0970*/  I2F.F64.S64 R10, R10 ;  /* 0x0000000a000a7312 */ /* 0x000e220000301c00 */
[----:B------:R-:W-:Y:S02]  /*0980*/  LEA.HI R0, R2, R3, RZ, 0x1 ;  /* 0x0000000302007211 */ /* 0x000fe400078f08ff */
[----:B------:R-:W-:-:S03]  /*0990*/  ISETP.GE.AND P1, PT, R4, RZ, PT ;  /* 0x000000ff0400720c */ /* 0x000fc60003f26270 */
[----:B------:R-:W-:-:S05]  /*09a0*/  IMAD.MOV R2, RZ, RZ, -R0 ;  /* 0x000000ffff027224 */ /* 0x000fca00078e0a00 */
[----:B------:R-:W-:Y:S01]  /*09b0*/  @!P0 MOV R0, R2 ;  /* 0x0000000200008202 */ /* 0x000fe20000000f00 */
[----:B0-----:R-:W-:-:S10]  /*09c0*/  DMUL R8, R10, UR4 ;  /* 0x000000040a087c28 */ /* 0x001fd40008000000 */
[----:B------:R-:W0:Y:S02]  /*09d0*/  F2F.F32.F64 R8, R8 ;  /* 0x0000000800087310 */ /* 0x000e240000301000 */
[----:B0-----:R-:W-:-:S07]  /*09e0*/  FSEL R4, -R8, R8, !P1 ;  /* 0x0000000808047208 */ /* 0x001fce0004800100 */
.L_x_3:
[----:B------:R-:W-:Y:S02]  /*09f0*/  IMAD.MOV.U32 R11, RZ, RZ, 0x37cbac00 ;  /* 0x37cbac00ff0b7424 */ /* 0x000fe400078e00ff */
[----:B-1----:R-:W-:Y:S01]  /*0a00*/  FMUL R2, R4, R4 ;  /* 0x0000000404027220 */ /* 0x002fe20000400000 */
[C---:B------:R-:W-:Y:S01]  /*0a10*/  LOP3.LUT R8, R0.reuse, 0x1, RZ, 0xc0, !PT ;  /* 0x0000000100087812 */ /* 0x040fe200078ec0ff */
[----:B------:R-:W-:Y:S01]  /*0a20*/  IMAD.MOV.U32 R10, RZ, RZ, 0x3d2aaabb ;  /* 0x3d2aaabbff0a7424 */ /* 0x000fe200078e00ff */
[----:B------:R-:W-:Y:S01]  /*0a30*/  LOP3.LUT P0, RZ, R0, 0x2, RZ, 0xc0, !PT ;  /* 0x0000000200ff7812 */ /* 0x000fe2000780c0ff */
[----:B------:R-:W-:Y:S01]  /*0a40*/  FFMA R3, R2, R11, -0.0013887860113754868507 ;  /* 0xbab607ed02037423 */ /* 0x000fe2000000000b */
[----:B------:R-:W-:Y:S01]  /*0a50*/  ISETP.NE.U32.AND P1, PT, R8, 0x1, PT ;  /* 0x000000010800780c */ /* 0x000fe20003f25070 */
[----:B------:R-:W-:-:S03]  /*0a60*/  IMAD.MOV.U32 R9, RZ, RZ, 0x3effffff ;  /* 0x3effffffff097424 */ /* 0x000fc600078e00ff */
[----:B------:R-:W-:Y:S02]  /*0a70*/  FSEL R3, R3, -0.00019574658654164522886, !P1 ;  /* 0xb94d415303037808 */ /* 0x000fe40004800000 */
[----:B------:R-:W-:Y:S02]  /*0a80*/  FSEL R17, R10, 0.0083327032625675201416, !P1 ;  /* 0x3c0885e40a117808 */ /* 0x000fe40004800000 */
[----:B------:R-:W-:Y:S02]  /*0a90*/  FSEL R0, R4, 1, P1 ;  /* 0x3f80000004007808 */ /* 0x000fe40000800000 */
[----:B------:R-:W-:Y:S01]  /*0aa0*/  FSEL R4, -R9, -0.16666662693023681641, !P1 ;  /* 0xbe2aaaa809047808 */ /* 0x000fe20004800100 */
[C---:B------:R-:W-:Y:S01]  /*0ab0*/  FFMA R17, R2.reuse, R3, R17 ;  /* 0x0000000302117223 */ /* 0x040fe20000000011 */
[----:B------:R-:W-:Y:S01]  /*0ac0*/  FSETP.GE.AND P1, PT, |R13|, 105615, PT ;  /* 0x47ce47800d00780b */ /* 0x000fe20003f26200 */
[C---:B------:R-:W-:Y:S02]  /*0ad0*/  FFMA R3, R2.reuse, R0, RZ ;  /* 0x0000000002037223 */ /* 0x040fe400000000ff */
[----:B------:R-:W-:-:S04]  /*0ae0*/  FFMA R4, R2, R17, R4 ;  /* 0x0000001102047223 */ /* 0x000fc80000000004 */
[----:B------:R-:W-:-:S04]  /*0af0*/  FFMA R12, R3, R4, R0 ;  /* 0x00000004030c7223 */ /* 0x000fc80000000000 */
[----:B------:R-:W-:Y:S02]  /*0b00*/  @P0 FADD R12, RZ, -R12 ;  /* 0x8000000cff0c0221 */ /* 0x000fe40000000000 */
[----:B------:R-:W-:Y:S05]  /*0b10*/  @!P1 BRA `(.L_x_5) ;  /* 0x0000000000dc9947 */ /* 0x000fea0003800000 */
[----:B------:R-:W-:-:S13]  /*0b20*/  FSETP.NEU.AND P0, PT, |R13|, +INF , PT ;  /* 0x7f8000000d00780b */ /* 0x000fda0003f0d200 */
[----:B------:R-:W-:Y:S01]  /*0b30*/  @!P0 FMUL R15, RZ, R13 ;  /* 0x0000000dff0f8220 */ /* 0x000fe20000400000 */
[----:B------:R-:W-:Y:S01]  /*0b40*/  @!P0 IMAD.MOV.U32 R16, RZ, RZ, RZ ;  /* 0x000000ffff108224 */ /* 0x000fe200078e00ff */
[----:B------:R-:W-:Y:S06]  /*0b50*/  @!P0 BRA `(.L_x_5) ;  /* 0x0000000000cc8947 */ /* 0x000fec0003800000 */
[----:B------:R-:W-:Y:S01]  /*0b60*/  IMAD.SHL.U32 R2, R13, 0x100, RZ ;  /* 0x000001000d027824 */ /* 0x000fe200078e00ff */
[----:B------:R-:W0:Y:S01]  /*0b70*/  LDCU.64 UR8, c[0x4][URZ] ;  /* 0x01000000ff0877ac */ /* 0x000e220008000a00 */
[----:B------:R-:W-:Y:S02]  /*0b80*/  IMAD.MOV.U32 R8, RZ, RZ, RZ ;  /* 0x000000ffff087224 */ /* 0x000fe400078e00ff */
[----:B------:R-:W-:Y:S01]  /*0b90*/  IMAD.MOV.U32 R19, RZ, RZ, RZ ;  /* 0x000000ffff137224 */ /* 0x000fe200078e00ff */
[----:B------:R-:W-:Y:S01]  /*0ba0*/  LOP3.LUT R21, R2, 0x80000000, RZ, 0xfc, !PT ;  /* 0x8000000002157812 */ /* 0x000fe200078efcff */
[----:B------:R-:W-:Y:S01]  /*0bb0*/  IMAD.MOV.U32 R0, RZ, RZ, R1 ;  /* 0x000000ffff007224 */ /* 0x000fe200078e0001 */
[----:B------:R-:W-:-:S06]  /*0bc0*/  UMOV UR4, URZ ;  /* 0x000000ff00047c82 */ /* 0x000fcc0008000000 */
.L_x_6:
        /* <DEDUP_REMOVED lines=10> */
[----:B------:R-:W-:Y:S01]  /*0c70*/  IMAD.X R8, R3, 0x1, R19, P0 ;  /* 0x0000000103087824 */ /* 0x000fe200000e0613 */
[----:B0-----:R-:W-:Y:S01]  /*0c80*/  IADD3 R0, PT, PT, R0, 0x4, RZ ;  /* 0x0000000400007810 */ /* 0x001fe20007ffe0ff */
        /* <DEDUP_REMOVED lines=13> */
[----:B------:R-:W-:Y:S01]  /*0d60*/  UMOV UR5, 0x3bf921fb ;  /* 0x3bf921fb00057882 */ /* 0x000fe20000000000 */
[----:B------:R-:W-:-:S02]  /*0d70*/  ISETP.GE.AND P1, PT, R13, RZ, PT ;  /* 0x000000ff0d00720c */ /* 0x000fc40003f26270 */
[-C--:B---3--:R-:W-:Y:S02]  /*0d80*/  @P0 SHF.L.W.U32.HI R0, R3, R4.reuse, R0 ;  /* 0x0000000403000219 */ /* 0x088fe40000010e00 */
[----:B----4-:R-:W-:-:S04]  /*0d90*/  @P0 SHF.L.W.U32.HI R3, R2, R4, R3 ;  /* 0x0000000402030219 */ /* 0x010fc80000010e03 */
[C---:B------:R-:W-:Y:S01]  /*0da0*/  SHF.L.W.U32.HI R2, R3.reuse, 0x2, R0 ;  /* 0x0000000203027819 */ /* 0x040fe20000010e00 */
[----:B------:R-:W-:-:S03]  /*0db0*/  IMAD.SHL.U32 R3, R3, 0x4, RZ ;  /* 0x0000000403037824 */ /* 0x000fc600078e00ff */
[----:B------:R-:W-:Y:S02]  /*0dc0*/  SHF.R.S32.HI R4, RZ, 0x1f, R2 ;  /* 0x0000001fff047819 */ /* 0x000fe40000011402 */
[----:B------:R-:W-:Y:S02]  /*0dd0*/  LOP3.LUT R13, R2, R13, RZ, 0x3c, !PT ;  /* 0x0000000d020d7212 */ /* 0x000fe400078e3cff */
[C---:B------:R-:W-:Y:S02]  /*0de0*/  LOP3.LUT R14, R4.reuse, R3, RZ, 0x3c, !PT ;  /* 0x00000003040e7212 */ /* 0x040fe400078e3cff */
[----:B------:R-:W-:Y:S02]  /*0df0*/  LOP3.LUT R15, R4, R2, RZ, 0x3c, !PT ;  /* 0x00000002040f7212 */ /* 0x000fe400078e3cff */
[----:B------:R-:W-:Y:S02]  /*0e00*/  SHF.R.U32.HI R3, RZ, 0x1e, R0 ;  /* 0x0000001eff037819 */ /* 0x000fe40000011600 */
[----:B------:R-:W-:-:S02]  /*0e10*/  ISETP.GE.AND P0, PT, R13, RZ, PT ;  /* 0x000000ff0d00720c */ /* 0x000fc40003f06270 */
[----:B------:R-:W1:Y:S01]  /*0e20*/  I2F.F64.S64 R14, R14 ;  /* 0x0000000e000e7312 */ /* 0x000e620000301c00 */
[----:B------:R-:W-:-:S05]  /*0e30*/  LEA.HI R16, R2, R3, RZ, 0x1 ;  /* 0x0000000302107211 */ /* 0x000fca00078f08ff */
[----:B------:R-:W-:-:S04]  /*0e40*/  IMAD.MOV R0, RZ, RZ, -R16 ;  /* 0x000000ffff007224 */ /* 0x000fc800078e0a10 */
[----:B------:R-:W-:Y:S01]  /*0e50*/  @!P1 IMAD.MOV.U32 R16, RZ, RZ, R0 ;  /* 0x000000ffff109224 */ /* 0x000fe200078e0000 */
[----:B-1----:R-:W-:-:S10]  /*0e60*/  DMUL R18, R14, UR4 ;  /* 0x000000040e127c28 */ /* 0x002fd40008000000 */
[----:B------:R-:W1:Y:S02]  /*0e70*/  F2F.F32.F64 R18, R18 ;  /* 0x0000001200127310 */ /* 0x000e640000301000 */
[----:B01----:R-:W-:-:S07]  /*0e80*/  FSEL R15, -R18, R18, !P0 ;  /* 0x00000012120f7208 */ /* 0x003fce0004000100 */
.L_x_5:
[----:B------:R-:W-:Y:S01]  /*0e90*/  FMUL R4, R5, 0.63661974668502807617 ;  /* 0x3f22f98305047820 */ /* 0x000fe20000400000 */
[----:B------:R-:W-:Y:S01]  /*0ea0*/  FMUL R2, R15, R15 ;  /* 0x0000000f0f027220 */ /* 0x000fe20000400000 */
[----:B------:R-:W-:Y:S01]  /*0eb0*/  LOP3.LUT R3, R16, 0x1, RZ, 0xc0, !PT ;  /* 0x0000000110037812 */ /* 0x000fe200078ec0ff */
[----:B------:R-:W-:Y:S01]  /*0ec0*/  IMAD.MOV.U32 R14, RZ, RZ, 0x3c0885e4 ;  /* 0x3c0885e4ff0e7424 */ /* 0x000fe200078e00ff */
[----:B------:R-:W-:Y:S01]  /*0ed0*/  FSETP.GE.AND P1, PT, |R5|, 105615, PT ;  /* 0x47ce47800500780b */ /* 0x000fe20003f26200 */
[----:B------:R-:W-:Y:S01]  /*0ee0*/  FFMA R0, R2, R11, -0.0013887860113754868507 ;  /* 0xbab607ed02007423 */ /* 0x000fe2000000000b */
[----:B------:R-:W0:Y:S01]  /*0ef0*/  F2I.NTZ R4, R4 ;  /* 0x0000000400047305 */ /* 0x000e220000203100 */
[----:B------:R-:W-:Y:S01]  /*0f00*/  ISETP.NE.U32.AND P0, PT, R3, 0x1, PT ;  /* 0x000000010300780c */ /* 0x000fe20003f05070 */
[----:B------:R-:W-:Y:S02]  /*0f10*/  IMAD.MOV.U32 R13, RZ, RZ, 0x3e2aaaa8 ;  /* 0x3e2aaaa8ff0d7424 */ /* 0x000fe400078e00ff */
[----:B------:R-:W-:Y:S01]  /*0f20*/  VIADD R16, R16, 0x1 ;  /* 0x0000000110107836 */ /* 0x000fe20000000000 */
[----:B------:R-:W-:-:S02]  /*0f30*/  FSEL R3, R0, -0.00019574658654164522886, P0 ;  /* 0xb94d415300037808 */ /* 0x000fc40000000000 */
[----:B------:R-:W-:Y:S02]  /*0f40*/  FSEL R17, R14, 0.041666727513074874878, !P0 ;  /* 0x3d2aaabb0e117808 */ /* 0x000fe40004000000 */
[----:B------:R-:W-:-:S03]  /*0f50*/  FSEL R0, R15, 1, !P0 ;  /* 0x3f8000000f007808 */ /* 0x000fc60004000000 */
[C---:B------:R-:W-:Y:S01]  /*0f60*/  FFMA R3, R2.reuse, R3, R17 ;  /* 0x0000000302037223 */ /* 0x040fe20000000011 */
[----:B------:R-:W-:Y:S01]  /*0f70*/  FSEL R17, -R13, -0.4999999701976776123, !P0 ;  /* 0xbeffffff0d117808 */ /* 0x000fe20004000100 */
[----:B------:R-:W-:Y:S01]  /*0f80*/  FFMA R15, R2, R0, RZ ;  /* 0x00000000020f7223 */ /* 0x000fe200000000ff */
[----:B0-----:R-:W-:Y:S02]  /*0f90*/  I2FP.F32.S32 R18, R4 ;  /* 0x0000000400127245 */ /* 0x001fe40000201400 */
[----:B------:R-:W-:Y:S01]  /*0fa0*/  LOP3.LUT P0, RZ, R16, 0x2, RZ, 0xc0, !PT ;  /* 0x0000000210ff7812 */ /* 0x000fe2000780c0ff */
[----:B------:R-:W-:Y:S02]  /*0fb0*/  FFMA R3, R2, R3, R17 ;  /* 0x0000000302037223 */ /* 0x000fe40000000011 */
[----:B------:R-:W-:Y:S02]  /*0fc0*/  FFMA R19, R18, -1.5707962512969970703, R5 ;  /* 0xbfc90fda12137823 */ /* 0x000fe40000000005 */
[----:B------:R-:W-:-:S02]  /*0fd0*/  FFMA R15, R15, R3, R0 ;  /* 0x000000030f0f7223 */ /* 0x000fc40000000000 */
[----:B------:R-:W-:-:S04]  /*0fe0*/  FFMA R19, R18, -7.5497894158615963534e-08, R19 ;  /* 0xb3a2216812137823 */ /* 0x000fc80000000013 */
[----:B------:R-:W-:Y:S01]  /*0ff0*/  FFMA R18, R18, -5.3903029534742383927e-15, R19 ;  /* 0xa7c234c512127823 */ /* 0x000fe20000000013 */
[----:B------:R-:W-:Y:S02]  /*1000*/  IMAD.MOV.U32 R19, RZ, RZ, R4 ;  /* 0x000000ffff137224 */ /* 0x000fe400078e0004 */
[----:B------:R-:W-:Y:S01]  /*1010*/  @P0 FADD R15, RZ, -R15 ;  /* 0x8000000fff0f0221 */ /* 0x000fe20000000000 */
[----:B------:R-:W-:Y:S01]  /*1020*/  IMAD.MOV.U32 R0, RZ, RZ, R18 ;  /* 0x000000ffff007224 */ /* 0x000fe200078e0012 */
[----:B------:R-:W-:Y:S06]  /*1030*/  @!P1 BRA `(.L_x_7) ;  /* 0x0000000000dc9947 */ /* 0x000fec0003800000 */
[----:B------:R-:W-:-:S13]  /*1040*/  FSETP.NEU.AND P0, PT, |R5|, +INF , PT ;  /* 0x7f8000000500780b */ /* 0x000fda0003f0d200 */
[----:B------:R-:W-:Y:S01]  /*1050*/  @!P0 FMUL R0, RZ, R5 ;  /* 0x00000005ff008220 */ /* 0x000fe20000400000 */
[----:B------:R-:W-:Y:S01]  /*1060*/  @!P0 IMAD.MOV.U32 R4, RZ, RZ, RZ ;  /* 0x000000ffff048224 */ /* 0x000fe200078e00ff */
[----:B------:R-:W-:Y:S06]  /*1070*/  @!P0 BRA `(.L_x_7) ;  /* 0x0000000000cc8947 */ /* 0x000fec0003800000 */
[----:B------:R-:W-:Y:S01]  /*1080*/  IMAD.SHL.U32 R2, R5, 0x100, RZ ;  /* 0x0000010005027824 */ /* 0x000fe200078e00ff */
[----:B------:R-:W-:Y:S01]  /*1090*/  MOV R20, RZ ;  /* 0x000000ff00147202 */ /* 0x000fe20000000f00 */
[----:B------:R-:W-:Y:S01]  /*10a0*/  IMAD.MOV.U32 R23, RZ, RZ, RZ ;  /* 0x000000ffff177224 */ /* 0x000fe200078e00ff */
[----:B------:R-:W0:Y:S01]  /*10b0*/  LDCU.64 UR8, c[0x4][URZ] ;  /* 0x01000000ff0877ac */ /* 0x000e220008000a00 */
[----:B------:R-:W-:Y:S01]  /*10c0*/  IMAD.MOV.U32 R0, RZ, RZ, R1 ;  /* 0x000000ffff007224 */ /* 0x000fe200078e0001 */
[----:B------:R-:W-:Y:S01]  /*10d0*/  LOP3.LUT R25, R2, 0x80000000, RZ, 0xfc, !PT ;  /* 0x8000000002197812 */ /* 0x000fe200078efcff */
[----:B------:R-:W-:-:S06]  /*10e0*/  UMOV UR4, URZ ;  /* 0x000000ff00047c82 */ /* 0x000fcc0008000000 */
.L_x_8:
        /* <DEDUP_REMOVED lines=29> */
[C-C-:B------:R-:W-:Y:S01]  /*12c0*/  SHF.L.W.U32.HI R4, R3.reuse, 0x2, R0.reuse ;  /* 0x0000000203047819 */ /* 0x140fe20000010e00 */
[----:B------:R-:W-:Y:S01]  /*12d0*/  IMAD.SHL.U32 R3, R3, 0x4, RZ ;  /* 0x0000000403037824 */ /* 0x000fe200078e00ff */
[----:B------:R-:W-:Y:S02]  /*12e0*/  SHF.R.U32.HI R21, RZ, 0x1e, R0 ;  /* 0x0000001eff157819 */ /* 0x000fe40000011600 */
[----:B------:R-:W-:-:S02]  /*12f0*/  SHF.R.S32.HI R8, RZ, 0x1f, R4 ;  /* 0x0000001fff087819 */ /* 0x000fc40000011404 */
[----:B------:R-:W-:Y:S02]  /*1300*/  LOP3.LUT R0, R4, R5, RZ, 0x3c, !PT ;  /* 0x0000000504007212 */ /* 0x000fe400078e3cff */
[C---:B------:R-:W-:Y:S02]  /*1310*/  LOP3.LUT R2, R8.reuse, R3, RZ, 0x3c, !PT ;  /* 0x0000000308027212 */ /* 0x040fe400078e3cff */
[----:B------:R-:W-:Y:S02]  /*1320*/  LOP3.LUT R3, R8, R4, RZ, 0x3c, !PT ;  /* 0x0000000408037212 */ /* 0x000fe400078e3cff */
[----:B------:R-:W-:Y:S02]  /*1330*/  LEA.HI R4, R4, R21, RZ, 0x1 ;  /* 0x0000001504047211 */ /* 0x000fe400078f08ff */
[----:B------:R-:W-:Y:S02]  /*1340*/  ISETP.GE.AND P1, PT, R0, RZ, PT ;  /* 0x000000ff0000720c */ /* 0x000fe40003f26270 */
[----:B------:R-:W1:Y:S01]  /*1350*/  I2F.F64.S64 R2, R2 ;  /* 0x0000000200027312 */ /* 0x000e620000301c00 */
[----:B------:R-:W-:-:S04]  /*1360*/  IMAD.MOV R0, RZ, RZ, -R4 ;  /* 0x000000ffff007224 */ /* 0x000fc800078e0a04 */
[----:B------:R-:W-:Y:S01]  /*1370*/  @!P0 IMAD.MOV.U32 R4, RZ, RZ, R0 ;  /* 0x000000ffff048224 */ /* 0x000fe200078e0000 */
[----:B-1----:R-:W-:-:S10]  /*1380*/  DMUL R16, R2, UR4 ;  /* 0x0000000402107c28 */ /* 0x002fd40008000000 */
[----:B------:R-:W1:Y:S02]  /*1390*/  F2F.F32.F64 R16, R16 ;  /* 0x0000001000107310 */ /* 0x000e640000301000 */
[----:B01----:R-:W-:-:S07]  /*13a0*/  FSEL R0, -R16, R16, !P1 ;  /* 0x0000001010007208 */ /* 0x003fce0004800100 */
.L_x_7:
[----:B------:R-:W-:Y:S01]  /*13b0*/  FMUL R2, R0, R0 ;  /* 0x0000000000027220 */ /* 0x000fe20000400000 */
[C---:B------:R-:W-:Y:S02]  /*13c0*/  LOP3.LUT R8, R4.reuse, 0x1, RZ, 0xc0, !PT ;  /* 0x0000000104087812 */ /* 0x040fe400078ec0ff */
[----:B------:R-:W-:Y:S01]  /*13d0*/  LOP3.LUT P0, RZ, R4, 0x2, RZ, 0xc0, !PT ;  /* 0x0000000204ff7812 */ /* 0x000fe2000780c0ff */
[----:B------:R-:W-:Y:S01]  /*13e0*/  FFMA R3, R2, R11, -0.0013887860113754868507 ;  /* 0xbab607ed02037423 */ /* 0x000fe2000000000b */
[----:B------:R-:W-:-:S04]  /*13f0*/  ISETP.NE.U32.AND P1, PT, R8, 0x1, PT ;  /* 0x000000010800780c */ /* 0x000fc80003f25070 */
        /* <DEDUP_REMOVED lines=15> */
[----:B------:R-:W-:Y:S02]  /*14f0*/  SHF.L.U32 R2, R5, 0x8, RZ ;  /* 0x0000000805027819 */ /* 0x000fe400000006ff */
[----:B------:R-:W-:Y:S01]  /*1500*/  CS2R R18, SRZ ;  /* 0x0000000000127805 */ /* 0x000fe2000001ff00 */
[----:B------:R-:W-:Y:S01]  /*1510*/  IMAD.MOV.U32 R0, RZ, RZ, R1 ;  /* 0x000000ffff007224 */ /* 0x000fe200078e0001 */
[----:B------:R-:W0:Y:S01]  /*1520*/  LDCU.64 UR8, c[0x4][URZ] ;  /* 0x01000000ff0877ac */ /* 0x000e220008000a00 */
[----:B------:R-:W-:Y:S01]  /*1530*/  LOP3.LUT R23, R2, 0x80000000, RZ, 0xfc, !PT ;  /* 0x8000000002177812 */ /* 0x000fe200078efcff */
[----:B------:R-:W-:-:S06]  /*1540*/  UMOV UR4, URZ ;  /* 0x000000ff00047c82 */ /* 0x000fcc0008000000 */
.L_x_10:
        /* <DEDUP_REMOVED lines=28> */
[----:B----4-:R-:W-:Y:S02]  /*1710*/  @P0 SHF.L.W.U32.HI R3, R2, R4, R3 ;  /* 0x0000000402030219 */ /* 0x010fe40000010e03 */
[--C-:B------:R-:W-:Y:S02]  /*1720*/  SHF.R.U32.HI R19, RZ, 0x1e, R0.reuse ;  /* 0x0000001eff137819 */ /* 0x100fe40000011600 */
[C---:B------:R-:W-:Y:S01]  /*1730*/  SHF.L.W.U32.HI R4, R3.reuse, 0x2, R0 ;  /* 0x0000000203047819 */ /* 0x040fe20000010e00 */
[----:B------:R-:W-:-:S03]  /*1740*/  IMAD.SHL.U32 R3, R3, 0x4, RZ ;  /* 0x0000000403037824 */ /* 0x000fc600078e00ff */
[----:B------:R-:W-:Y:S02]  /*1750*/  SHF.R.S32.HI R8, RZ, 0x1f, R4 ;  /* 0x0000001fff087819 */ /* 0x000fe40000011404 */
[----:B------:R-:W-:Y:S02]  /*1760*/  LEA.HI R19, R4, R19, RZ, 0x1 ;  /* 0x0000001304137211 */ /* 0x000fe400078f08ff */
[C---:B------:R-:W-:Y:S02]  /*1770*/  LOP3.LUT R2, R8.reuse, R3, RZ, 0x3c, !PT ;  /* 0x0000000308027212 */ /* 0x040fe400078e3cff */
[----:B------:R-:W-:Y:S01]  /*1780*/  LOP3.LUT R3, R8, R4, RZ, 0x3c, !PT ;  /* 0x0000000408037212 */ /* 0x000fe200078e3cff */
[----:B------:R-:W-:Y:S01]  /*1790*/  IMAD.MOV R0, RZ, RZ, -R19 ;  /* 0x000000ffff007224 */ /* 0x000fe200078e0a13 */
[----:B------:R-:W-:-:S03]  /*17a0*/  LOP3.LUT R5, R4, R5, RZ, 0x3c, !PT ;  /* 0x0000000504057212 */ /* 0x000fc600078e3cff */
[----:B------:R-:W-:Y:S01]  /*17b0*/  @!P1 IMAD.MOV.U32 R19, RZ, RZ, R0 ;  /* 0x000000ffff139224 */ /* 0x000fe200078e0000 */
[----:B------:R-:W1:Y:S01]  /*17c0*/  I2F.F64.S64 R2, R2 ;  /* 0x0000000200027312 */ /* 0x000e620000301c00 */
[----:B------:R-:W-:Y:S01]  /*17d0*/  ISETP.GE.AND P0, PT, R5, RZ, PT ;  /* 0x000000ff0500720c */ /* 0x000fe20003f06270 */
[----:B-1----:R-:W-:-:S10]  /*17e0*/  DMUL R20, R2, UR4 ;  /* 0x0000000402147c28 */ /* 0x002fd40008000000 */
[----:B------:R-:W0:Y:S02]  /*17f0*/  F2F.F32.F64 R20, R20 ;  /* 0x0000001400147310 */ /* 0x000e240000301000 */
[----:B0-----:R-:W-:-:S07]  /*1800*/  FSEL R18, -R20, R20, !P0 ;  /* 0x0000001414127208 */ /* 0x001fce0004000100 */
.L_x_9:
[----:B--2---:R-:W-:Y:S01]  /*1810*/  FMUL R4, R7, 0.63661974668502807617 ;  /* 0x3f22f98307047820 */ /* 0x004fe20000400000 */
[----:B------:R-:W-:Y:S01]  /*1820*/  FMUL R2, R18, R18 ;  /* 0x0000001212027220 */ /* 0x000fe20000400000 */
[C---:B------:R-:W-:Y:S01]  /*1830*/  LOP3.LUT R0, R19.reuse, 0x1, RZ, 0xc0, !PT ;  /* 0x0000000113007812 */ /* 0x040fe200078ec0ff */
[----:B------:R-:W-:Y:S01]  /*1840*/  VIADD R19, R19, 0x1 ;  /* 0x0000000113137836 */ /* 0x000fe20000000000 */
[----:B------:R-:W-:Y:S01]  /*1850*/  FSETP.GE.AND P1, PT, |R7|, 105615, PT ;  /* 0x47ce47800700780b */ /* 0x000fe20003f26200 */
[----:B------:R-:W-:Y:S01]  /*1860*/  FFMA R3, R2, R11, -0.0013887860113754868507 ;  /* 0xbab607ed02037423 */ /* 0x000fe2000000000b */
[----:B------:R-:W0:Y:S01]  /*1870*/  F2I.NTZ R4, R4 ;  /* 0x0000000400047305 */ /* 0x000e220000203100 */
[----:B------:R-:W-:-:S04]  /*1880*/  ISETP.NE.U32.AND P0, PT, R0, 0x1, PT ;  /* 0x000000010000780c */ /* 0x000fc80003f05070 */
[----:B------:R-:W-:Y:S02]  /*1890*/  FSEL R3, R3, -0.00019574658654164522886, P0 ;  /* 0xb94d415303037808 */ /* 0x000fe40000000000 */
[----:B------:R-:W-:Y:S02]  /*18a0*/  FSEL R5, R14, 0.041666727513074874878, !P0 ;  /* 0x3d2aaabb0e057808 */ /* 0x000fe40004000000 */
[----:B------:R-:W-:-:S03]  /*18b0*/  FSEL R0, R18, 1, !P0 ;  /* 0x3f80000012007808 */ /* 0x000fc60004000000 */
[C---:B------:R-:W-:Y:S01]  /*18c0*/  FFMA R3, R2.reuse, R3, R5 ;  /* 0x0000000302037223 */ /* 0x040fe20000000005 */
[----:B------:R-:W-:Y:S02]  /*18d0*/  FSEL R5, -R13, -0.4999999701976776123, !P0 ;  /* 0xbeffffff0d057808 */ /* 0x000fe40004000100 */
[----:B0-----:R-:W-:Y:S02]  /*18e0*/  I2FP.F32.S32 R20, R4 ;  /* 0x0000000400147245 */ /* 0x001fe40000201400 */
[----:B------:R-:W-:Y:S01]  /*18f0*/  LOP3.LUT P0, RZ, R19, 0x2, RZ, 0xc0, !PT ;  /* 0x0000000213ff7812 */ /* 0x000fe2000780c0ff */
[C---:B------:R-:W-:Y:S01]  /*1900*/  FFMA R5, R2.reuse, R3, R5 ;  /* 0x0000000302057223 */ /* 0x040fe20000000005 */
[----:B------:R-:W-:Y:S01]  /*1910*/  FFMA R3, R2, R0, RZ ;  /* 0x0000000002037223 */ /* 0x000fe200000000ff */
[----:B------:R-:W-:-:S03]  /*1920*/  FFMA R17, R20, -1.5707962512969970703, R7 ;  /* 0xbfc90fda14117823 */ /* 0x000fc60000000007 */
[----:B------:R-:W-:Y:S01]  /*1930*/  FFMA R8, R3, R5, R0 ;  /* 0x0000000503087223 */ /* 0x000fe20000000000 */
[----:B------:R-:W-:-:S04]  /*1940*/  FFMA R17, R20, -7.5497894158615963534e-08, R17 ;  /* 0xb3a2216814117823 */ /* 0x000fc80000000011 */
[----:B------:R-:W-:Y:S01]  /*1950*/  FFMA R17, R20, -5.3903029534742383927e-15, R17 ;  /* 0xa7c234c514117823 */ /* 0x000fe20000000011 */
[----:B------:R-:W-:Y:S02]  /*1960*/  IMAD.MOV.U32 R20, RZ, RZ, R4 ;  /* 0x000000ffff147224 */ /* 0x000fe400078e0004 */
[----:B------:R-:W-:Y:S02]  /*1970*/  @P0 FADD R8, RZ, -R8 ;  /* 0x80000008ff080221 */ /* 0x000fe40000000000 */
[----:B------:R-:W-:Y:S01]  /*1980*/  MOV R0, R17 ;  /* 0x0000001100007202 */ /* 0x000fe20000000f00 */
[----:B------:R-:W-:Y:S06]  /*1990*/  @!P1 BRA `(.L_x_11) ;  /* 0x0000000000dc9947 */ /* 0x000fec0003800000 */
        /* <DEDUP_REMOVED lines=11> */
.L_x_12:
[----:B0-----:R-:W-:Y:S02]  /*1a50*/  IMAD.U32 R2, RZ, RZ, UR8 ;  /* 0x00000008ff027e24 */ /* 0x001fe4000f8e00ff */
[----:B------:R-:W-:-:S05]  /*1a60*/  IMAD.U32 R3, RZ, RZ, UR9 ;  /* 0x00000009ff037e24 */ /* 0x000fca000f8e00ff */
[----:B------:R-:W2:Y:S01]  /*1a70*/  LDG.E.CONSTANT R2, desc[UR6][R2.64] ;  /* 0x0000000602027981 */ /* 0x000ea2000c1e9900 */
[----:B------:R-:W-:Y:S02]  /*1a80*/  UIADD3 UR8, UP0, UPT, UR8, 0x4, URZ ;  /* 0x0000000408087890 */ /* 0x000fe4000ff1e0ff */
[----:B------:R-:W-:Y:S02]  /*1a90*/  UIADD3 UR4, UPT, UPT, UR4, 0x1, URZ ;  /* 0x0000000104047890 */ /* 0x000fe4000fffe0ff */
[----:B------:R-:W-:Y:S02]  /*1aa0*/  UIADD3.X UR9, UPT, UPT, URZ, UR9, URZ, UP0, !UPT ;  /* 0x00000009ff097290 */ /* 0x000fe400087fe4ff */
[----:B------:R-:W-:Y:S01]  /*1ab0*/  UISETP.NE.AND UP0, UPT, UR4, 0x6, UPT ;  /* 0x000000060400788c */ /* 0x000fe2000bf05270 */
[----:B--2---:R-:W-:-:S03]  /*1ac0*/  IMAD.WIDE.U32 R4, R2, R23, RZ ;  /* 0x0000001702047225 */ /* 0x004fc600078e00ff */
        /* <DEDUP_REMOVED lines=12> */
[----:B------:R-:W2:Y:S04]  /*1b90*/  LDL R0, [R19+0x18] ;  /* 0x0000180013007983 */ /* 0x000ea80000100800 */
[----:B------:R-:W2:Y:S04]  /*1ba0*/  LDL R3, [R19+0x14] ;  /* 0x0000140013037983 */ /* 0x000ea80000100800 */
[----:B------:R-:W3:Y:S01]  /*1bb0*/  @P0 LDL R2, [R19+0x10] ;  /* 0x0000100013020983 */ /* 0x000ee20000100800 */
[----:B------:R-:W-:Y:S01]  /*1bc0*/  LOP3.LUT R4, R4, 0x1f, RZ, 0xc0, !PT ;  /* 0x0000001f04047812 */ /* 0x000fe200078ec0ff */
[----:B------:R-:W-:Y:S01]  /*1bd0*/  UMOV UR4, 0x54442d19 ;  /* 0x54442d1900047882 */ /* 0x000fe20000000000 */
[----:B------:R-:W-:-:S02]  /*1be0*/  UMOV UR5, 0x3bf921fb ;  /* 0x3bf921fb00057882 */ /* 0x000fc40000000000 */
[-C--:B--2---:R-:W-:Y:S02]  /*1bf0*/  @P0 SHF.L.W.U32.HI R0, R3, R4.reuse, R0 ;  /* 0x0000000403000219 */ /* 0x084fe40000010e00 */
[----:B---3--:R-:W-:Y:S02]  /*1c00*/  @P0 SHF.L.W.U32.HI R3, R2, R4, R3 ;  /* 0x0000000402030219 */ /* 0x008fe40000010e03 */
[----:B------:R-:W-:Y:S02]  /*1c10*/  ISETP.GE.AND P0, PT, R7, RZ, PT ;  /* 0x000000ff0700720c */ /* 0x000fe40003f06270 */
[C---:B------:R-:W-:Y:S02]  /*1c20*/  SHF.L.W.U32.HI R4, R3.reuse, 0x2, R0 ;  /* 0x0000000203047819 */ /* 0x040fe40000010e00 */
[----:B------:R-:W-:Y:S02]  /*1c30*/  SHF.L.U32 R3, R3, 0x2, RZ ;  /* 0x0000000203037819 */ /* 0x000fe400000006ff */
        /* <DEDUP_REMOVED lines=8> */
[----:B------:R-:W-:-:S04]  /*1cc0*/  IMAD.MOV R0, RZ, RZ, -R4 ;  /* 0x000000ffff007224 */ /* 0x000fc800078e0a04 */
[----:B------:R-:W-:Y:S01]  /*1cd0*/  @!P0 IMAD.MOV.U32 R4, RZ, RZ, R0 ;  /* 0x000000ffff048224 */ /* 0x000fe200078e0000 */
[----:B0-----:R-:W-:-:S10]  /*1ce0*/  DMUL R18, R2, UR4 ;  /* 0x0000000402127c28 */ /* 0x001fd40008000000 */
[----:B------:R-:W0:Y:S02]  /*1cf0*/  F2F.F32.F64 R18, R18 ;  /* 0x0000001200127310 */ /* 0x000e240000301000 */
[----:B0-----:R-:W-:-:S07]  /*1d00*/  FSEL R0, -R18, R18, !P1 ;  /* 0x0000001212007208 */ /* 0x001fce0004800100 */
.L_x_11:
[----:B------:R-:W-:Y:S01]  /*1d10*/  LOP3.LUT R3, R4, 0x1, RZ, 0xc0, !PT ;  /* 0x0000000104037812 */ /* 0x000fe200078ec0ff */
[----:B------:R-:W-:Y:S01]  /*1d20*/  FMUL R2, R0, R0 ;  /* 0x0000000000027220 */ /* 0x000fe20000400000 */
[----:B------:R-:W-:Y:S02]  /*1d30*/  LOP3.LUT P0, RZ, R4, 0x2, RZ, 0xc0, !PT ;  /* 0x0000000204ff7812 */ /* 0x000fe4000780c0ff */
[----:B------:R-:W-:Y:S01]  /*1d40*/  ISETP.NE.U32.AND P1, PT, R3, 0x1, PT ;  /* 0x000000010300780c */ /* 0x000fe20003f25070 */
[----:B------:R-:W-:-:S03]  /*1d50*/  FFMA R3, R2, R11, -0.0013887860113754868507 ;  /* 0xbab607ed02037423 */ /* 0x000fc6000000000b */
[----:B------:R-:W-:Y:S02]  /*1d60*/  FSEL R5, R10, 0.0083327032625675201416, !P1 ;  /* 0x3c0885e40a057808 */ /* 0x000fe40004800000 */
[----:B------:R-:W-:Y:S02]  /*1d70*/  FSEL R3, R3, -0.00019574658654164522886, !P1 ;  /* 0xb94d415303037808 */ /* 0x000fe40004800000 */
        /* <DEDUP_REMOVED lines=20> */
.L_x_14:
        /* <DEDUP_REMOVED lines=25> */
[----:B------:R-:W-:Y:S01]  /*2050*/  UMOV UR5, 0x3bf921fb ;  /* 0x3bf921fb00057882 */ /* 0x000fe20000000000 */
[----:B------:R-:W-:-:S02]  /*2060*/  ISETP.GE.AND P1, PT, R7, RZ, PT ;  /* 0x000000ff0700720c */ /* 0x000fc40003f26270 */
[-C--:B--2---:R-:W-:Y:S02]  /*2070*/  @P0 SHF.L.W.U32.HI R0, R3, R4.reuse, R0 ;  /* 0x0000000403000219 */ /* 0x084fe40000010e00 */
[----:B---3--:R-:W-:-:S04]  /*2080*/  @P0 SHF.L.W.U32.HI R3, R2, R4, R3 ;  /* 0x0000000402030219 */ /* 0x008fc80000010e03 */
        /* <DEDUP_REMOVED lines=15> */
.L_x_13:
[----:B------:R-:W0:Y:S01]  /*2180*/  LDC.64 R2, c[0x0][0x390] ;  /* 0x0000e400ff027b82 */ /* 0x000e220000000a00 */
[----:B------:R-:W-:-:S04]  /*2190*/  IMAD R6, R6, 0x3, RZ ;  /* 0x0000000306067824 */ /* 0x000fc800078e02ff */
[----:B0-----:R-:W-:-:S05]  /*21a0*/  IMAD.WIDE R2, R6, 0x4, R2 ;  /* 0x0000000406027825 */ /* 0x001fca00078e0202 */
[----:B------:R-:W2:Y:S04]  /*21b0*/  LDG.E R9, desc[UR6][R2.64+0x4] ;  /* 0x0000040602097981 */ /* 0x000ea8000c1e1900 */
[----:B------:R-:W3:Y:S04]  /*21c0*/  LDG.E R7, desc[UR6][R2.64] ;  /* 0x0000000602077981 */ /* 0x000ee8000c1e1900 */
[----:B------:R-:W4:Y:S01]  /*21d0*/  LDG.E R4, desc[UR6][R2.64+0x8] ;  /* 0x0000080602047981 */ /* 0x000f22000c1e1900 */
[----:B------:R-:W-:Y:S01]  /*21e0*/  FMUL R10, R17, R17 ;  /* 0x00000011110a7220 */ /* 0x000fe20000400000 */
[C---:B------:R-:W-:Y:S01]  /*21f0*/  LOP3.LUT R0, R20.reuse, 0x1, RZ, 0xc0, !PT ;  /* 0x0000000114007812 */ /* 0x040fe200078ec0ff */
[----:B------:R-:W-:-:S02]  /*2200*/  VIADD R20, R20, 0x1 ;  /* 0x0000000114147836 */ /* 0x000fc40000000000 */
[----:B------:R-:W-:Y:S01]  /*2210*/  FMUL R18, R12, R16 ;  /* 0x000000100c127220 */ /* 0x000fe20000400000 */
[----:B------:R-:W-:Y:S01]  /*2220*/  FFMA R11, R10, R11, -0.0013887860113754868507 ;  /* 0xbab607ed0a0b7423 */ /* 0x000fe2000000000b */
[----:B------:R-:W-:Y:S02]  /*2230*/  ISETP.NE.U32.AND P0, PT, R0, 0x1, PT ;  /* 0x000000010000780c */ /* 0x000fe40003f05070 */
[----:B------:R-:W-:Y:S02]  /*2240*/  LOP3.LUT P1, RZ, R20, 0x2, RZ, 0xc0, !PT ;  /* 0x0000000214ff7812 */ /* 0x000fe4000782c0ff */
[----:B------:R-:W-:Y:S02]  /*2250*/  FSEL R19, R14, 0.041666727513074874878, !P0 ;  /* 0x3d2aaabb0e137808 */ /* 0x000fe40004000000 */
[----:B------:R-:W-:Y:S02]  /*2260*/  FSEL R11, R11, -0.00019574658654164522886, P0 ;  /* 0xb94d41530b0b7808 */ /* 0x000fe40000000000 */
[----:B------:R-:W-:-:S02]  /*2270*/  FSEL R14, -R13, -0.4999999701976776123, !P0 ;  /* 0xbeffffff0d0e7808 */ /* 0x000fc40004000100 */
[----:B------:R-:W-:Y:S01]  /*2280*/  FSEL R0, R17, 1, !P0 ;  /* 0x3f80000011007808 */ /* 0x000fe20004000000 */
[----:B------:R-:W-:-:S04]  /*2290*/  FFMA R11, R10, R11, R19 ;  /* 0x0000000b0a0b7223 */ /* 0x000fc80000000013 */
[C---:B------:R-:W-:Y:S01]  /*22a0*/  FFMA R11, R10.reuse, R11, R14 ;  /* 0x0000000b0a0b7223 */ /* 0x040fe2000000000e */
[----:B------:R-:W-:-:S04]  /*22b0*/  FFMA R13, R10, R0, RZ ;  /* 0x000000000a0d7223 */ /* 0x000fc800000000ff */
[----:B------:R-:W-:Y:S02]  /*22c0*/  FFMA R13, R13, R11, R0 ;  /* 0x0000000b0d0d7223 */ /* 0x000fe40000000000 */
[----:B------:R-:W0:Y:S02]  /*22d0*/  LDC.64 R10, c[0x0][0x398] ;  /* 0x0000e600ff0a7b82 */ /* 0x000e240000000a00 */
[----:B------:R-:W-:-:S04]  /*22e0*/  @P1 FADD R13, RZ, -R13 ;  /* 0x8000000dff0d1221 */ /* 0x000fc80000000000 */
[----:B------:R-:W-:-:S04]  /*22f0*/  FMUL R0, R13, R18 ;  /* 0x000000120d007220 */ /* 0x000fc80000400000 */
[C---:B------:R-:W-:Y:S01]  /*2300*/  FFMA R14, R15.reuse, R5, R0 ;  /* 0x000000050f0e7223 */ /* 0x040fe20000000000 */
[----:B------:R-:W-:-:S04]  /*2310*/  FMUL R0, R15, R16 ;  /* 0x000000100f007220 */ /* 0x000fc80000400000 */
[----:B------:R-:W-:Y:S01]  /*2320*/  FMUL R17, R13, R0 ;  /* 0x000000000d117220 */ /* 0x000fe20000400000 */
[----:B0-----:R-:W-:-:S04]  /*2330*/  IMAD.WIDE R10, R6, 0x4, R10 ;  /* 0x00000004060a7825 */ /* 0x001fc800078e020a */
[----:B--2---:R-:W-:Y:S01]  /*2340*/  FMUL R9, R14, R9 ;  /* 0x000000090e097220 */ /* 0x004fe20000400000 */
[----:B------:R-:W-:-:S04]  /*2350*/  FMUL R14, R8, R13 ;  /* 0x0000000d080e7220 */ /* 0x000fc80000400000 */
[----:B---3--:R-:W-:Y:S01]  /*2360*/  FFMA R7, R14, R7, R9 ;  /* 0x000000070e077223 */ /* 0x008fe20000000009 */
[----:B------:R-:W-:-:S04]  /*2370*/  FFMA R14, R12, R5, -R17 ;  /* 0x000000050c0e7223 */ /* 0x000fc80000000811 */
[----:B----4-:R-:W-:-:S05]  /*2380*/  FFMA R7, R14, R4, R7 ;  /* 0x000000040e077223 */ /* 0x010fca0000000007 */
[----:B------:R0:W-:Y:S04]  /*2390*/  STG.E desc[UR6][R10.64], R7 ;  /* 0x000000070a007986 */ /* 0x0001e8000c101906 */
[----:B------:R-:W2:Y:S04]  /*23a0*/  LDG.E R9, desc[UR6][R2.64] ;  /* 0x0000000602097981 */ /* 0x000ea8000c1e1900 */
[----:B------:R-:W3:Y:S04]  /*23b0*/  LDG.E R6, desc[UR6][R2.64+0x4] ;  /* 0x0000040602067981 */ /* 0x000ee8000c1e1900 */
[----:B------:R-:W4:Y:S01]  /*23c0*/  LDG.E R19, desc[UR6][R2.64+0x8] ;  /* 0x0000080602137981 */ /* 0x000f22000c1e1900 */
[----:B------:R-:W-:Y:S01]  /*23d0*/  FMUL R18, R5, R18 ;  /* 0x0000001205127220 */ /* 0x000fe20000400000 */
[----:B------:R-:W-:Y:S01]  /*23e0*/  FMUL R4, R8, R5 ;  /* 0x0000000508047220 */ /* 0x000fe20000400000 */
[----:B------:R-:W-:-:S02]  /*23f0*/  FMUL R14, R12, R13 ;  /* 0x0000000d0c0e7220 */ /* 0x000fc40000400000 */
[----:B------:R-:W-:Y:S02]  /*2400*/  FFMA R17, R15, R13, -R18 ;  /* 0x0000000d0f117223 */ /* 0x000fe40000000812 */
[----:B------:R-:W-:Y:S01]  /*2410*/  FFMA R5, R5, R0, R14 ;  /* 0x0000000005057223 */ /* 0x000fe2000000000e */
[----:B--2---:R-:W-:-:S04]  /*2420*/  FMUL R4, R4, R9 ;  /* 0x0000000904047220 */ /* 0x004fc80000400000 */
[----:B---3--:R-:W-:-:S04]  /*2430*/  FFMA R4, R17, R6, -R4 ;  /* 0x0000000611047223 */ /* 0x008fc80000000804 */
[----:B----4-:R-:W-:-:S05]  /*2440*/  FFMA R5, R5, R19, R4 ;  /* 0x0000001305057223 */ /* 0x010fca0000000004 */
[----:B------:R-:W-:Y:S04]  /*2450*/  STG.E desc[UR6][R10.64+0x4], R5 ;  /* 0x000004050a007986 */ /* 0x000fe8000c101906 */
[----:B------:R-:W2:Y:S04]  /*2460*/  LDG.E R9, desc[UR6][R2.64+0x4] ;  /* 0x0000040602097981 */ /* 0x000ea8000c1e1900 */
[----:B0-----:R-:W3:Y:S04]  /*2470*/  LDG.E R7, desc[UR6][R2.64] ;  /* 0x0000000602077981 */ /* 0x001ee8000c1e1900 */
[----:B------:R-:W4:Y:S01]  /*2480*/  LDG.E R0, desc[UR6][R2.64+0x8] ;  /* 0x0000080602007981 */ /* 0x000f22000c1e1900 */
[-C--:B------:R-:W-:Y:S01]  /*2490*/  FMUL R12, R12, R8.reuse ;  /* 0x000000080c0c7220 */ /* 0x080fe20000400000 */
[----:B------:R-:W-:-:S03]  /*24a0*/  FMUL R8, R15, R8 ;  /* 0x000000080f087220 */ /* 0x000fc60000400000 */
[----:B--2---:R-:W-:-:S04]  /*24b0*/  FMUL R9, R12, R9 ;  /* 0x000000090c097220 */ /* 0x004fc80000400000 */
[----:B---3--:R-:W-:-:S04]  /*24c0*/  FFMA R7, R16, R7, -R9 ;  /* 0x0000000710077223 */ /* 0x008fc80000000809 */
[----:B----4-:R-:W-:-:S05]  /*24d0*/  FFMA R7, R8, R0, R7 ;  /* 0x0000000008077223 */ /* 0x010fca0000000007 */
[----:B------:R-:W-:Y:S01]  /*24e0*/  STG.E desc[UR6][R10.64+0x8], R7 ;  /* 0x000008070a007986 */ /* 0x000fe2000c101906 */
[----:B------:R-:W-:Y:S05]  /*24f0*/  EXIT ;  /* 0x000000000000794d */ /* 0x000fea0003800000 */
        .weak           $__internal_0_$__cuda_sm20_div_rn_f64_full
        .type           $__internal_0_$__cuda_sm20_div_rn_f64_full,@function
        .size           $__internal_0_$__cuda_sm20_div_rn_f64_full,(.L_x_21 - $__internal_0_$__cuda_sm20_div_rn_f64_full)
$__internal_0_$__cuda_sm20_div_rn_f64_full:
[C---:B------:R-:W-:Y:S01]  /*2500*/  FSETP.GEU.AND P0, PT, |R9|.reuse, 1.469367938527859385e-39, PT ;  /* 0x001000000900780b */ /* 0x040fe20003f0e200 */
[----:B------:R-:W-:Y:S01]  /*2510*/  IMAD.MOV.U32 R16, RZ, RZ, 0x1 ;  /* 0x00000001ff107424 */ /* 0x000fe200078e00ff */
[----:B------:R-:W-:Y:S01]  /*2520*/  LOP3.LUT R2, R9, 0x800fffff, RZ, 0xc0, !PT ;  /* 0x800fffff09027812 */ /* 0x000fe200078ec0ff */
[----:B------:R-:W-:-:S03]  /*2530*/  IMAD.MOV.U32 R0, RZ, RZ, 0x1ca00000 ;  /* 0x1ca00000ff007424 */ /* 0x000fc600078e00ff */
[----:B------:R-:W-:Y:S01]  /*2540*/  LOP3.LUT R3, R2, 0x3ff00000, RZ, 0xfc, !PT ;  /* 0x3ff0000002037812 */ /* 0x000fe200078efcff */
[----:B------:R-:W-:-:S06]  /*2550*/  IMAD.MOV.U32 R2, RZ, RZ, R8 ;  /* 0x000000ffff027224 */ /* 0x000fcc00078e0008 */
[----:B------:R-:W-:-:S06]  /*2560*/  @!P0 DMUL R2, R8, 8.98846567431157953865e+307 ;  /* 0x7fe0000008028828 */ /* 0x000fcc0000000000 */
[----:B------:R-:W0:Y:S02]  /*2570*/  MUFU.RCP64H R17, R3 ;  /* 0x0000000300117308 */ /* 0x000e240000001800 */
[----:B0-----:R-:W-:-:S08]  /*2580*/  DFMA R10, R16, -R2, 1 ;  /* 0x3ff00000100a742b */ /* 0x001fd00000000802 */
[----:B------:R-:W-:-:S08]  /*2590*/  DFMA R10, R10, R10, R10 ;  /* 0x0000000a0a0a722b */ /* 0x000fd0000000000a */
[----:B------:R-:W-:Y:S01]  /*25a0*/  DFMA R16, R16, R10, R16 ;  /* 0x0000000a1010722b */ /* 0x000fe20000000010 */
[----:B------:R-:W-:Y:S01]  /*25b0*/  IMAD.MOV.U32 R11, RZ, RZ, R7 ;  /* 0x000000ffff0b7224 */ /* 0x000fe200078e0007 */
[----:B------:R-:W-:Y:S01]  /*25c0*/  LOP3.LUT R7, R9, 0x7ff00000, RZ, 0xc0, !PT ;  /* 0x7ff0000009077812 */ /* 0x000fe200078ec0ff */
[----:B------:R-:W-:-:S03]  /*25d0*/  IMAD.MOV.U32 R10, RZ, RZ, R4 ;  /* 0x000000ffff0a7224 */ /* 0x000fc600078e0004 */
[C---:B------:R-:W-:Y:S02]  /*25e0*/  LOP3.LUT R4, R11.reuse, 0x7ff00000, RZ, 0xc0, !PT ;  /* 0x7ff000000b047812 */ /* 0x040fe400078ec0ff */
[C---:B------:R-:W-:Y:S01]  /*25f0*/  DFMA R18, R16.reuse, -R2, 1 ;  /* 0x3ff000001012742b */ /* 0x040fe20000000802 */
[----:B------:R-:W-:Y:S01]  /*2600*/  IMAD.MOV.U32 R14, RZ, RZ, R10 ;  /* 0x000000ffff0e7224 */ /* 0x000fe200078e000a */
[----:B------:R-:W-:Y:S02]  /*2610*/  ISETP.GE.U32.AND P1, PT, R4, R7, PT ;  /* 0x000000070400720c */ /* 0x000fe40003f26070 */
[----:B------:R-:W-:Y:S02]  /*2620*/  MOV R22, R4 ;  /* 0x0000000400167202 */ /* 0x000fe40000000f00 */
[----:B------:R-:W-:Y:S02]  /*2630*/  SEL R15, R0, 0x63400000, !P1 ;  /* 0x63400000000f7807 */ /* 0x000fe40004800000 */
[----:B------:R-:W-:Y:S01]  /*2640*/  DFMA R16, R16, R18, R16 ;  /* 0x000000121010722b */ /* 0x000fe20000000010 */
[----:B------:R-:W-:-:S02]  /*2650*/  FSETP.GEU.AND P1, PT, |R11|, 1.469367938527859385e-39, PT ;  /* 0x001000000b00780b */ /* 0x000fc40003f2e200 */
[----:B------:R-:W-:-:S11]  /*2660*/  LOP3.LUT R15, R15, 0x800fffff, R11, 0xf8, !PT ;  /* 0x800fffff0f0f7812 */ /* 0x000fd600078ef80b */
[----:B------:R-:W-:Y:S05]  /*2670*/  @P1 BRA `(.L_x_15) ;  /* 0x0000000000201947 */ /* 0x000fea0003800000 */
[----:B------:R-:W-:Y:S01]  /*2680*/  LOP3.LUT R19, R9, 0x7ff00000, RZ, 0xc0, !PT ;  /* 0x7ff0000009137812 */ /* 0x000fe200078ec0ff */
[----:B------:R-:W-:-:S03]  /*2690*/  IMAD.MOV.U32 R18, RZ, RZ, RZ ;  /* 0x000000ffff127224 */ /* 0x000fc600078e00ff */
[----:B------:R-:W-:-:S04]  /*26a0*/  ISETP.GE.U32.AND P1, PT, R4, R19, PT ;  /* 0x000000130400720c */ /* 0x000fc80003f26070 */
[----:B------:R-:W-:-:S04]  /*26b0*/  SEL R19, R0, 0x63400000, !P1 ;  /* 0x6340000000137807 */ /* 0x000fc80004800000 */
[----:B------:R-:W-:-:S04]  /*26c0*/  LOP3.LUT R19, R19, 0x80000000, R11, 0xf8, !PT ;  /* 0x8000000013137812 */ /* 0x000fc800078ef80b */
[----:B------:R-:W-:-:S06]  /*26d0*/  LOP3.LUT R19, R19, 0x100000, RZ, 0xfc, !PT ;  /* 0x0010000013137812 */ /* 0x000fcc00078efcff */
[----:B------:R-:W-:-:S10]  /*26e0*/  DFMA R14, R14, 2, -R18 ;  /* 0x400000000e0e782b */ /* 0x000fd40000000812 */
[----:B------:R-:W-:-:S07]  /*26f0*/  LOP3.LUT R22, R15, 0x7ff00000, RZ, 0xc0, !PT ;  /* 0x7ff000000f167812 */ /* 0x000fce00078ec0ff */
.L_x_15:
[----:B------:R-:W-:Y:S01]  /*2700*/  VIADD R23, R22, 0xffffffff ;  /* 0xffffffff16177836 */ /* 0x000fe20000000000 */
[----:B------:R-:W-:Y:S01]  /*2710*/  @!P0 LOP3.LUT R7, R3, 0x7ff00000, RZ, 0xc0, !PT ;  /* 0x7ff0000003078812 */ /* 0x000fe200078ec0ff */
[----:B------:R-:W-:-:S03]  /*2720*/  DMUL R18, R16, R14 ;  /* 0x0000000e10127228 */ /* 0x000fc60000000000 */
[----:B------:R-:W-:Y:S01]  /*2730*/  ISETP.GT.U32.AND P0, PT, R23, 0x7feffffe, PT ;  /* 0x7feffffe1700780c */ /* 0x000fe20003f04070 */
[----:B------:R-:W-:-:S04]  /*2740*/  VIADD R23, R7, 0xffffffff ;  /* 0xffffffff07177836 */ /* 0x000fc80000000000 */
[----:B------:R-:W-:Y:S01]  /*2750*/  DFMA R20, R18, -R2, R14 ;  /* 0x800000021214722b */ /* 0x000fe2000000000e */
[----:B------:R-:W-:-:S07]  /*2760*/  ISETP.GT.U32.OR P0, PT, R23, 0x7feffffe, P0 ;  /* 0x7feffffe1700780c */ /* 0x000fce0000704470 */
[----:B------:R-:W-:-:S06]  /*2770*/  DFMA R20, R16, R20, R18 ;  /* 0x000000141014722b */ /* 0x000fcc0000000012 */
[----:B------:R-:W-:Y:S05]  /*2780*/  @P0 BRA `(.L_x_16) ;  /* 0x00000000006c0947 */ /* 0x000fea0003800000 */
[----:B------:R-:W-:Y:S01]  /*2790*/  LOP3.LUT R11, R9, 0x7ff00000, RZ, 0xc0, !PT ;  /* 0x7ff00000090b7812 */ /* 0x000fe200078ec0ff */
[----:B------:R-:W-:-:S03]  /*27a0*/  IMAD.MOV.U32 R10, RZ, RZ, RZ ;  /* 0x000000ffff0a7224 */ /* 0x000fc600078e00ff */
[CC--:B------:R-:W-:Y:S02]  /*27b0*/  VIADDMNMX R7, R4.reuse, -R11.reuse, 0xb9600000, !PT ;  /* 0xb960000004077446 */ /* 0x0c0fe4000780090b */
[----:B------:R-:W-:Y:S02]  /*27c0*/  ISETP.GE.U32.AND P0, PT, R4, R11, PT ;  /* 0x0000000b0400720c */ /* 0x000fe40003f06070 */
[----:B------:R-:W-:Y:S02]  /*27d0*/  VIMNMX R7, PT, PT, R7, 0x46a00000, PT ;  /* 0x46a0000007077848 */ /* 0x000fe40003fe0100 */
[----:B------:R-:W-:-:S05]  /*27e0*/  SEL R0, R0, 0x63400000, !P0 ;  /* 0x6340000000007807 */ /* 0x000fca0004000000 */
[----:B------:R-:W-:-:S04]  /*27f0*/  IMAD.IADD R0, R7, 0x1, -R0 ;  /* 0x0000000107007824 */ /* 0x000fc800078e0a00 */
[----:B------:R-:W-:-:S06]  /*2800*/  VIADD R11, R0, 0x7fe00000 ;  /* 0x7fe00000000b7836 */ /* 0x000fcc0000000000 */
[----:B------:R-:W-:-:S10]  /*2810*/  DMUL R16, R20, R10 ;  /* 0x0000000a14107228 */ /* 0x000fd40000000000 */
[----:B------:R-:W-:-:S13]  /*2820*/  FSETP.GTU.AND P0, PT, |R17|, 1.469367938527859385e-39, PT ;  /* 0x001000001100780b */ /* 0x000fda0003f0c200 */
[----:B------:R-:W-:Y:S05]  /*2830*/  @P0 BRA `(.L_x_17) ;  /* 0x0000000000940947 */ /* 0x000fea0003800000 */
[----:B------:R-:W-:Y:S01]  /*2840*/  DFMA R14, R20, -R2, R14 ;  /* 0x80000002140e722b */ /* 0x000fe2000000000e */
[----:B------:R-:W-:-:S09]  /*2850*/  IMAD.MOV.U32 R10, RZ, RZ, RZ ;  /* 0x000000ffff0a7224 */ /* 0x000fd200078e00ff */
[C---:B------:R-:W-:Y:S02]  /*2860*/  FSETP.NEU.AND P0, PT, R15.reuse, RZ, PT ;  /* 0x000000ff0f00720b */ /* 0x040fe40003f0d000 */
[----:B------:R-:W-:-:S04]  /*2870*/  LOP3.LUT R7, R15, 0x80000000, R9, 0x48, !PT ;  /* 0x800000000f077812 */ /* 0x000fc800078e4809 */
[----:B------:R-:W-:-:S07]  /*2880*/  LOP3.LUT R11, R7, R11, RZ, 0xfc, !PT ;  /* 0x0000000b070b7212 */ /* 0x000fce00078efcff */
[----:B------:R-:W-:Y:S05]  /*2890*/  @!P0 BRA `(.L_x_17) ;  /* 0x00000000007c8947 */ /* 0x000fea0003800000 */
[----:B------:R-:W-:Y:S01]  /*28a0*/  IMAD.MOV R3, RZ, RZ, -R0 ;  /* 0x000000ffff037224 */ /* 0x000fe200078e0a00 */
[----:B------:R-:W-:Y:S01]  /*28b0*/  DMUL.RP R10, R20, R10 ;  /* 0x0000000a140a7228 */ /* 0x000fe20000008000 */
[----:B------:R-:W-:-:S06]  /*28c0*/  IMAD.MOV.U32 R2, RZ, RZ, RZ ;  /* 0x000000ffff027224 */ /* 0x000fcc00078e00ff */
[----:B------:R-:W-:-:S03]  /*28d0*/  DFMA R2, R16, -R2, R20 ;  /* 0x800000021002722b */ /* 0x000fc60000000014 */
[----:B------:R-:W-:-:S03]  /*28e0*/  LOP3.LUT R7, R11, R7, RZ, 0x3c, !PT ;  /* 0x000000070b077212 */ /* 0x000fc600078e3cff */
[----:B------:R-:W-:-:S04]  /*28f0*/  IADD3 R2, PT, PT, -R0, -0x43300000, RZ ;  /* 0xbcd0000000027810 */ /* 0x000fc80007ffe1ff */
[----:B------:R-:W-:-:S04]  /*2900*/  FSETP.NEU.AND P0, PT, |R3|, R2, PT ;  /* 0x000000020300720b */ /* 0x000fc80003f0d200 */
[----:B------:R-:W-:Y:S02]  /*2910*/  FSEL R16, R10, R16, !P0 ;  /* 0x000000100a107208 */ /* 0x000fe40004000000 */
[----:B------:R-:W-:Y:S01]  /*2920*/  FSEL R17, R7, R17, !P0 ;  /* 0x0000001107117208 */ /* 0x000fe20004000000 */
[----:B------:R-:W-:Y:S06]  /*2930*/  BRA `(.L_x_17) ;  /* 0x0000000000547947 */ /* 0x000fec0003800000 */
.L_x_16:
[----:B------:R-:W-:-:S14]  /*2940*/  DSETP.NAN.AND P0, PT, R10, R10, PT ;  /* 0x0000000a0a00722a */ /* 0x000fdc0003f08000 */
[----:B------:R-:W-:Y:S05]  /*2950*/  @P0 BRA `(.L_x_18) ;  /* 0x0000000000440947 */ /* 0x000fea0003800000 */
[----:B------:R-:W-:-:S14]  /*2960*/  DSETP.NAN.AND P0, PT, R8, R8, PT ;  /* 0x000000080800722a */ /* 0x000fdc0003f08000 */
[----:B------:R-:W-:Y:S05]  /*2970*/  @P0 BRA `(.L_x_19) ;  /* 0x0000000000300947 */ /* 0x000fea0003800000 */
[----:B------:R-:W-:Y:S01]  /*2980*/  ISETP.NE.AND P0, PT, R22, R7, PT ;  /* 0x000000071600720c */ /* 0x000fe20003f05270 */
[----:B------:R-:W-:Y:S01]  /*2990*/  IMAD.MOV.U32 R17, RZ, RZ, -0x80000 ;  /* 0xfff80000ff117424 */ /* 0x000fe200078e00ff */
[----:B------:R-:W-:-:S11]  /*29a0*/  MOV R16, 0x0 ;  /* 0x0000000000107802 */ /* 0x000fd60000000f00 */
[----:B------:R-:W-:Y:S05]  /*29b0*/  @!P0 BRA `(.L_x_17) ;  /* 0x0000000000348947 */ /* 0x000fea0003800000 */
[----:B------:R-:W-:Y:S02]  /*29c0*/  ISETP.NE.AND P0, PT, R22, 0x7ff00000, PT ;  /* 0x7ff000001600780c */ /* 0x000fe40003f05270 */
[----:B------:R-:W-:Y:S02]  /*29d0*/  LOP3.LUT R17, R11, 0x80000000, R9, 0x48, !PT ;  /* 0x800000000b117812 */ /* 0x000fe400078e4809 */
[----:B------:R-:W-:-:S13]  /*29e0*/  ISETP.EQ.OR P0, PT, R7, RZ, !P0 ;  /* 0x000000ff0700720c */ /* 0x000fda0004702670 */
[----:B------:R-:W-:Y:S01]  /*29f0*/  @P0 LOP3.LUT R0, R17, 0x7ff00000, RZ, 0xfc, !PT ;  /* 0x7ff0000011000812 */ /* 0x000fe200078efcff */
[----:B------:R-:W-:Y:S02]  /*2a00*/  @!P0 IMAD.MOV.U32 R16, RZ, RZ, RZ ;  /* 0x000000ffff108224 */ /* 0x000fe400078e00ff */
[----:B------:R-:W-:Y:S02]  /*2a10*/  @P0 IMAD.MOV.U32 R16, RZ, RZ, RZ ;  /* 0x000000ffff100224 */ /* 0x000fe400078e00ff */
[----:B------:R-:W-:Y:S01]  /*2a20*/  @P0 IMAD.MOV.U32 R17, RZ, RZ, R0 ;  /* 0x000000ffff110224 */ /* 0x000fe200078e0000 */
[----:B------:R-:W-:Y:S06]  /*2a30*/  BRA `(.L_x_17) ;  /* 0x0000000000147947 */ /* 0x000fec0003800000 */
.L_x_19:
[----:B------:R-:W-:Y:S01]  /*2a40*/  LOP3.LUT R17, R9, 0x80000, RZ, 0xfc, !PT ;  /* 0x0008000009117812 */ /* 0x000fe200078efcff */
[----:B------:R-:W-:Y:S01]  /*2a50*/  IMAD.MOV.U32 R16, RZ, RZ, R8 ;  /* 0x000000ffff107224 */ /* 0x000fe200078e0008 */
[----:B------:R-:W-:Y:S06]  /*2a60*/  BRA `(.L_x_17) ;  /* 0x0000000000087947 */ /* 0x000fec0003800000 */
.L_x_18:
[----:B------:R-:W-:Y:S01]  /*2a70*/  LOP3.LUT R17, R11, 0x80000, RZ, 0xfc, !PT ;  /* 0x000800000b117812 */ /* 0x000fe200078efcff */
[----:B------:R-:W-:-:S07]  /*2a80*/  IMAD.MOV.U32 R16, RZ, RZ, R10 ;  /* 0x000000ffff107224 */ /* 0x000fce00078e000a */
.L_x_17:
[----:B------:R-:W-:Y:S02]  /*2a90*/  IMAD.MOV.U32 R2, RZ, RZ, R12 ;  /* 0x000000ffff027224 */ /* 0x000fe400078e000c */
[----:B------:R-:W-:Y:S02]  /*2aa0*/  IMAD.MOV.U32 R3, RZ, RZ, 0x0 ;  /* 0x00000000ff037424 */ /* 0x000fe400078e00ff */
[----:B------:R-:W-:Y:S02]  /*2ab0*/  IMAD.MOV.U32 R4, RZ, RZ, R16 ;  /* 0x000000ffff047224 */ /* 0x000fe400078e0010 */
[----:B------:R-:W-:Y:S05]  /*2ac0*/  RET.REL.NODEC R2 `(_Z12rotateVectorfffPfS_i) ;  /* 0xffffffd4024c7950 */ /* 0x000fea0003c3ffff */
.L_x_20:
[----:B------:R-:W-:-:S00]  /*2ad0*/  BRA `(.L_x_20) ;  /* 0xfffffffc00fc7947 */ /* 0x000fc0000383ffff */
[----:B------:R-:W-:-:S00]  /*2ae0*/  NOP ;  /* 0x0000000000007918 */ /* 0x000fc00000000000 */
        /* <DEDUP_REMOVED lines=9> */
.L_x_21:


//--------------------- .nv.global.init           --------------------------
	.section	.nv.global.init,"aw",@progbits
	.align	4
.nv.global.init:
	.type		__cudart_i2opi_f,@object
	.size		__cudart_i2opi_f,(.L_0 - __cudart_i2opi_f)
__cudart_i2opi_f:
        /*0000*/ 	.byte	0x41, 0x90, 0x43, 0x3c, 0x99, 0x95, 0x62, 0xdb, 0xc0, 0xdd, 0x34, 0xf5, 0xd1, 0x57, 0x27, 0xfc
        /*0010*/ 	.byte	0x29, 0x15, 0x44, 0x4e, 0x6e, 0x83, 0xf9, 0xa2
.L_0:


//--------------------- .nv.shared.reserved.0     --------------------------
	.section	.nv.shared.reserved.0,"aw",@nobits
	.weak		__nv_reservedSMEM_offset_0_alias
	.size		__nv_reservedSMEM_offset_0_alias, 0, 64
	.other		__nv_reservedSMEM_offset_0_alias,@"STO_CUDA_RESERVED_SHARED STV_DEFAULT"
__nv_reservedSMEM_offset_0_alias:
	.zero		0
	.zero		64


//--------------------- .nv.constant0._Z12rotateVectorfffPfS_i --------------------------
	.section	.nv.constant0._Z12rotateVectorfffPfS_i,"a",@progbits
	.sectionflags	@""
	.align	4
.nv.constant0._Z12rotateVectorfffPfS_i:
	.zero		932


//--------------------- SYMBOLS --------------------------

	.type		.nv.reservedSmem.offset0,@object
	.size		.nv.reservedSmem.offset0,0x4
